	.target	sm_90a

	.elftype	@"ET_EXEC"


//--------------------- .note.nv.tkinfo           --------------------------
	.section	.note.nv.tkinfo,"",@"SHT_NOTE"
	.sectionflags	@"SHF_NOTE_NV_TKINFO"
	.tkinfo
        /*0018*/ 	.word	0x00000002
        /*0030*/ 	.string	""
        /*0030*/ 	.string	"ptxas"
        /*0030*/ 	.string	"Cuda compilation tools, release 13.0, V13.0.88"
        /*0030*/ 	.string	"Build cuda_13.0.r13.0/compiler.36424714_0"
        /*0030*/ 	.string	"-arch sm_90a -m 64 "



//--------------------- .note.nv.cuinfo           --------------------------
	.section	.note.nv.cuinfo,"",@"SHT_NOTE"
	.sectionflags	@"SHF_NOTE_NV_CUINFO"
        /*0018*/ 	.short	0x0002
        /*001a*/ 	.short	0x005a
        /*001c*/ 	.short	0x0082
	.zero		2


//--------------------- .nv.info                  --------------------------
	.section	.nv.info,"",@"SHT_CUDA_INFO"
	.align	4


	//----- nvinfo : EIATTR_REGCOUNT
	.align		4
        /*0000*/ 	.byte	0x04, 0x2f
        /*0002*/ 	.short	(.L_15 - .L_14)
	.align		4
.L_14:
        /*0004*/ 	.word	index@(_ZN7cutlass13device_kernelINS_4gemm6kernel13GemmUniversalIN4cute5tupleIJiiiiEEENS1_10collective13CollectiveMmaINS1_34MainloopSm90TmaGmmaWarpSpecializedILi5ENS5_IJNS4_1CILi4EEENSA_ILi2EEENSA_ILi1EEEEEENS1_32KernelTmaWarpSpecializedPingpongEEENS5_IJNSA_ILi64EEENSA_ILi256EEENSA_ILi32EEEEEEfNS5_IJlSD_lEEEfSL_NS4_8TiledMMAINS4_8MMA_AtomIJNS4_4SM904GMMA30MMA_64x256x8_F32TF32TF32_SS_TNILNSP_7ScaleInE1ELSR_1EEEEEENS4_6LayoutINS5_IJSD_SD_SD_EEENS5_IJNSA_ILi0EEESW_SW_EEEEENS5_IJNS4_10UnderscoreESZ_SZ_EEEEENS4_23SM90_TMA_LOAD_MULTICASTENS4_14ComposedLayoutINS4_7SwizzleILi3ELi4ELi3EEENS4_18smem_ptr_flag_bitsILi32EEENSU_INS5_IJNSA_ILi8EEESJ_EEENS5_IJSJ_SD_EEEEEEEvNS4_8identityES12_S1C_vS1D_EENS_8epilogue10collective6detail29Sm90TmaWarpSpecializedAdapterINS1G_15DefaultEpilogueIfSL_SL_NS1F_6thread17LinearCombinationIfLi1EffLNS1K_9ScaleType4KindE0ELNS_15FloatRoundStyleE2EfEENS1_15EpilogueDefaultEEEEEvvEEEEvNT_6ParamsE)
        /*0008*/ 	.word	0x000000a8


	//----- nvinfo : EIATTR_FRAME_SIZE
	.align		4
.L_15:
        /*000c*/ 	.byte	0x04, 0x11
        /*000e*/ 	.short	(.L_17 - .L_16)
	.align		4
.L_16:
        /*0010*/ 	.word	index@(_ZN7cutlass13device_kernelINS_4gemm6kernel13GemmUniversalIN4cute5tupleIJiiiiEEENS1_10collective13CollectiveMmaINS1_34MainloopSm90TmaGmmaWarpSpecializedILi5ENS5_IJNS4_1CILi4EEENSA_ILi2EEENSA_ILi1EEEEEENS1_32KernelTmaWarpSpecializedPingpongEEENS5_IJNSA_ILi64EEENSA_ILi256EEENSA_ILi32EEEEEEfNS5_IJlSD_lEEEfSL_NS4_8TiledMMAINS4_8MMA_AtomIJNS4_4SM904GMMA30MMA_64x256x8_F32TF32TF32_SS_TNILNSP_7ScaleInE1ELSR_1EEEEEENS4_6LayoutINS5_IJSD_SD_SD_EEENS5_IJNSA_ILi0EEESW_SW_EEEEENS5_IJNS4_10UnderscoreESZ_SZ_EEEEENS4_23SM90_TMA_LOAD_MULTICASTENS4_14ComposedLayoutINS4_7SwizzleILi3ELi4ELi3EEENS4_18smem_ptr_flag_bitsILi32EEENSU_INS5_IJNSA_ILi8EEESJ_EEENS5_IJSJ_SD_EEEEEEEvNS4_8identityES12_S1C_vS1D_EENS_8epilogue10collective6detail29Sm90TmaWarpSpecializedAdapterINS1G_15DefaultEpilogueIfSL_SL_NS1F_6thread17LinearCombinationIfLi1EffLNS1K_9ScaleType4KindE0ELNS_15FloatRoundStyleE2EfEENS1_15EpilogueDefaultEEEEEvvEEEEvNT_6ParamsE)
        /*0014*/ 	.word	0x00000008


	//----- nvinfo : EIATTR_MIN_STACK_SIZE
	.align		4
.L_17:
        /*0018*/ 	.byte	0x04, 0x12
        /*001a*/ 	.short	(.L_19 - .L_18)
	.align		4
.L_18:
        /*001c*/ 	.word	index@(_ZN7cutlass13device_kernelINS_4gemm6kernel13GemmUniversalIN4cute5tupleIJiiiiEEENS1_10collective13CollectiveMmaINS1_34MainloopSm90TmaGmmaWarpSpecializedILi5ENS5_IJNS4_1CILi4EEENSA_ILi2EEENSA_ILi1EEEEEENS1_32KernelTmaWarpSpecializedPingpongEEENS5_IJNSA_ILi64EEENSA_ILi256EEENSA_ILi32EEEEEEfNS5_IJlSD_lEEEfSL_NS4_8TiledMMAINS4_8MMA_AtomIJNS4_4SM904GMMA30MMA_64x256x8_F32TF32TF32_SS_TNILNSP_7ScaleInE1ELSR_1EEEEEENS4_6LayoutINS5_IJSD_SD_SD_EEENS5_IJNSA_ILi0EEESW_SW_EEEEENS5_IJNS4_10UnderscoreESZ_SZ_EEEEENS4_23SM90_TMA_LOAD_MULTICASTENS4_14ComposedLayoutINS4_7SwizzleILi3ELi4ELi3EEENS4_18smem_ptr_flag_bitsILi32EEENSU_INS5_IJNSA_ILi8EEESJ_EEENS5_IJSJ_SD_EEEEEEEvNS4_8identityES12_S1C_vS1D_EENS_8epilogue10collective6detail29Sm90TmaWarpSpecializedAdapterINS1G_15DefaultEpilogueIfSL_SL_NS1F_6thread17LinearCombinationIfLi1EffLNS1K_9ScaleType4KindE0ELNS_15FloatRoundStyleE2EfEENS1_15EpilogueDefaultEEEEEvvEEEEvNT_6ParamsE)
        /*0020*/ 	.word	0x00000008
.L_19:


//--------------------- .nv.compat                --------------------------
	.section	.nv.compat,"",@"SHT_CUDA_COMPAT_INFO"
	.align	4
        /*0000*/ 	.byte	0x02, 0x09, 0x01, 0x00, 0x02, 0x02, 0x04, 0x00, 0x02, 0x05, 0x05, 0x00, 0x03, 0x07, 0x01, 0x01
        /*0010*/ 	.byte	0x02, 0x03, 0x01, 0x00, 0x02, 0x06, 0x01, 0x00, 0x04, 0x0b, 0x08, 0x00, 0x00, 0x00, 0x00, 0x00
        /*0020*/ 	.byte	0x00, 0x00, 0x00, 0x00


//--------------------- .nv.info._ZN7cutlass13device_kernelINS_4gemm6kernel13GemmUniversalIN4cute5tupleIJiiiiEEENS1_10collective13CollectiveMmaINS1_34MainloopSm90TmaGmmaWarpSpecializedILi5ENS5_IJNS4_1CILi4EEENSA_ILi2EEENSA_ILi1EEEEEENS1_32KernelTmaWarpSpecializedPingpongEEENS5_IJNSA_ILi64EEENSA_ILi256EEENSA_ILi32EEEEEEfNS5_IJlSD_lEEEfSL_NS4_8TiledMMAINS4_8MMA_AtomIJNS4_4SM904GMMA30MMA_64x256x8_F32TF32TF32_SS_TNILNSP_7ScaleInE1ELSR_1EEEEEENS4_6LayoutINS5_IJSD_SD_SD_EEENS5_IJNSA_ILi0EEESW_SW_EEEEENS5_IJNS4_10UnderscoreESZ_SZ_EEEEENS4_23SM90_TMA_LOAD_MULTICASTENS4_14ComposedLayoutINS4_7SwizzleILi3ELi4ELi3EEENS4_18smem_ptr_flag_bitsILi32EEENSU_INS5_IJNSA_ILi8EEESJ_EEENS5_IJSJ_SD_EEEEEEEvNS4_8identityES12_S1C_vS1D_EENS_8epilogue10collective6detail29Sm90TmaWarpSpecializedAdapterINS1G_15DefaultEpilogueIfSL_SL_NS1F_6thread17LinearCombinationIfLi1EffLNS1K_9ScaleType4KindE0ELNS_15FloatRoundStyleE2EfEENS1_15EpilogueDefaultEEEEEvvEEEEvNT_6ParamsE --------------------------
	.section	.nv.info._ZN7cutlass13device_kernelINS_4gemm6kernel13GemmUniversalIN4cute5tupleIJiiiiEEENS1_10collective13CollectiveMmaINS1_34MainloopSm90TmaGmmaWarpSpecializedILi5ENS5_IJNS4_1CILi4EEENSA_ILi2EEENSA_ILi1EEEEEENS1_32KernelTmaWarpSpecializedPingpongEEENS5_IJNSA_ILi64EEENSA_ILi256EEENSA_ILi32EEEEEEfNS5_IJlSD_lEEEfSL_NS4_8TiledMMAINS4_8MMA_AtomIJNS4_4SM904GMMA30MMA_64x256x8_F32TF32TF32_SS_TNILNSP_7ScaleInE1ELSR_1EEEEEENS4_6LayoutINS5_IJSD_SD_SD_EEENS5_IJNSA_ILi0EEESW_SW_EEEEENS5_IJNS4_10UnderscoreESZ_SZ_EEEEENS4_23SM90_TMA_LOAD_MULTICASTENS4_14ComposedLayoutINS4_7SwizzleILi3ELi4ELi3EEENS4_18smem_ptr_flag_bitsILi32EEENSU_INS5_IJNSA_ILi8EEESJ_EEENS5_IJSJ_SD_EEEEEEEvNS4_8identityES12_S1C_vS1D_EENS_8epilogue10collective6detail29Sm90TmaWarpSpecializedAdapterINS1G_15DefaultEpilogueIfSL_SL_NS1F_6thread17LinearCombinationIfLi1EffLNS1K_9ScaleType4KindE0ELNS_15FloatRoundStyleE2EfEENS1_15EpilogueDefaultEEEEEvvEEEEvNT_6ParamsE,"",@"SHT_CUDA_INFO"
	.sectionflags	@""
	.align	4


	//----- nvinfo : EIATTR_CUDA_API_VERSION
	.align		4
        /*0000*/ 	.byte	0x04, 0x37
        /*0002*/ 	.short	(.L_21 - .L_20)
.L_20:
        /*0004*/ 	.word	0x00000082


	//----- nvinfo : EIATTR_KPARAM_INFO
	.align		4
.L_21:
        /*0008*/ 	.byte	0x04, 0x17
        /*000a*/ 	.short	(.L_23 - .L_22)
.L_22:
        /*000c*/ 	.word	0x00000000
        /*0010*/ 	.short	0x0000
        /*0012*/ 	.short	0x0070
        /*0014*/ 	.byte	0x00, 0xf0, 0x01, 0x10


	//----- nvinfo : EIATTR_SPARSE_MMA_MASK
	.align		4
.L_23:
        /*0018*/ 	.byte	0x03, 0x50
        /*001a*/ 	.short	0x0000


	//----- nvinfo : EIATTR_MAXREG_COUNT
	.align		4
        /*001c*/ 	.byte	0x03, 0x1b
        /*001e*/ 	.short	0x00a8


	//----- nvinfo : EIATTR_NUM_BARRIERS
	.align		4
        /*0020*/ 	.byte	0x02, 0x4c
        /*0022*/ 	.byte	0x01
	.zero		1


	//----- nvinfo : EIATTR_EXTERNS
	.align		4
        /*0024*/ 	.byte	0x04, 0x0f
        /*0026*/ 	.short	(.L_25 - .L_24)


	//   ....[0]....
	.align		4
.L_24:
        /*0028*/ 	.word	index@(__assertfail)


	//----- nvinfo : EIATTR_ANNOTATIONS
	.align		4
.L_25:
        /*002c*/ 	.byte	0x04, 0x55
        /*002e*/ 	.short	(.L_27 - .L_26)


	//   ....[0]....
.L_26:
        /*0030*/ 	.word	0x00000001
        /*0034*/ 	.byte	0xf0, 0x0d, 0x00, 0x00, 0x01, 0x00, 0x00, 0x00, 0x80, 0x87, 0x00, 0x00, 0x01, 0x00, 0x00, 0x00
        /*0044*/ 	.byte	0x50, 0x95, 0x00, 0x00


	//----- nvinfo : EIATTR_MERCURY_ISA_VERSION
	.align		4
.L_27:
        /*0048*/ 	.byte	0x03, 0x5f
        /*004a*/ 	.short	0x0101


	//----- nvinfo : EIATTR_INT_WARP_WIDE_INSTR_OFFSETS
	.align		4
        /*004c*/ 	.byte	0x04, 0x31
        /*004e*/ 	.short	(.L_29 - .L_28)


	//   ....[0]....
.L_28:
        /*0050*/ 	.word	0x000005c0


	//   ....[1]....
        /*0054*/ 	.word	0x000005e0


	//   ....[2]....
        /*0058*/ 	.word	0x00000600


	//   ....[3]....
        /*005c*/ 	.word	0x000006f0


	//   ....[4]....
        /*0060*/ 	.word	0x00000710


	//   ....[5]....
        /*0064*/ 	.word	0x00000720


	//   ....[6]....
        /*0068*/ 	.word	0x000007d0


	//   ....[7]....
        /*006c*/ 	.word	0x00000820


	//   ....[8]....
        /*0070*/ 	.word	0x000020c0


	//----- nvinfo : EIATTR_COOP_GROUP_MASK_REGIDS
	.align		4
.L_29:
        /*0074*/ 	.byte	0x04, 0x29
        /*0076*/ 	.short	(.L_31 - .L_30)


	//   ....[0]....
.L_30:
        /*0078*/ 	.word	0xffffffff


	//   ....[1]....
        /*007c*/ 	.word	0xffffffff


	//   ....[2]....
        /*0080*/ 	.word	0xffffffff


	//   ....[3]....
        /*0084*/ 	.word	0xffffffff


	//   ....[4]....
        /*0088*/ 	.word	0xffffffff


	//   ....[5]....
        /*008c*/ 	.word	0xffffffff


	//   ....[6]....
        /*0090*/ 	.word	0xffffffff


	//----- nvinfo : EIATTR_COOP_GROUP_INSTR_OFFSETS
	.align		4
.L_31:
        /*0094*/ 	.byte	0x04, 0x28
        /*0096*/ 	.short	(.L_33 - .L_32)


	//   ....[0]....
.L_32:
        /*0098*/ 	.word	0x00000070


	//   ....[1]....
        /*009c*/ 	.word	0x00000080


	//   ....[2]....
        /*00a0*/ 	.word	0x00000140


	//   ....[3]....
        /*00a4*/ 	.word	0x00000350


	//   ....[4]....
        /*00a8*/ 	.word	0x00000390


	//   ....[5]....
        /*00ac*/ 	.word	0x00000740


	//   ....[6]....
        /*00b0*/ 	.word	0x00000990


	//----- nvinfo : EIATTR_REG_RECONFIG
	.align		4
.L_33:
        /*00b4*/ 	.byte	0x01, 0x54
	.zero		2


	//----- nvinfo : EIATTR_SYSCALL_OFFSETS
	.align		4
        /*00b8*/ 	.byte	0x04, 0x46
        /*00ba*/ 	.short	(.L_35 - .L_34)


	//   ....[0]....
.L_34:
        /*00bc*/ 	.word	0x00001820


	//----- nvinfo : EIATTR_MBARRIER_INSTR_OFFSETS
	.align		4
.L_35:
        /*00c0*/ 	.byte	0x04, 0x39
        /*00c2*/ 	.short	(.L_37 - .L_36)


	//   ....[0]....
.L_36:
        /*00c4*/ 	.word	0x00000280
        /*00c8*/ 	.word	0x000000ff
        /*00cc*/ 	.word	0x00000000
        /*00d0*/ 	.short	0x0100
        /*00d2*/ 	.byte	0x08
	.zero		1


	//   ....[1]....
        /*00d4*/ 	.word	0x00000290
        /*00d8*/ 	.word	0x000000ff
        /*00dc*/ 	.word	0x00000028
        /*00e0*/ 	.short	0x0100
        /*00e2*/ 	.byte	0x08
	.zero		1


	//   ....[2]....
        /*00e4*/ 	.word	0x000002a0
        /*00e8*/ 	.word	0x000000ff
        /*00ec*/ 	.word	0x00000008
        /*00f0*/ 	.short	0x0100
        /*00f2*/ 	.byte	0x08
	.zero		1


	//   ....[3]....
        /*00f4*/ 	.word	0x000002b0
        /*00f8*/ 	.word	0x000000ff
        /*00fc*/ 	.word	0x00000030
        /*0100*/ 	.short	0x0100
        /*0102*/ 	.byte	0x08
	.zero		1


	//   ....[4]....
        /*0104*/ 	.word	0x000002c0
        /*0108*/ 	.word	0x000000ff
        /*010c*/ 	.word	0x00000010
        /*0110*/ 	.short	0x0100
        /*0112*/ 	.byte	0x08
	.zero		1


	//   ....[5]....
        /*0114*/ 	.word	0x000002d0
        /*0118*/ 	.word	0x000000ff
        /*011c*/ 	.word	0x00000038
        /*0120*/ 	.short	0x0100
        /*0122*/ 	.byte	0x08
	.zero		1


	//   ....[6]....
        /*0124*/ 	.word	0x000002e0
        /*0128*/ 	.word	0x000000ff
        /*012c*/ 	.word	0x00000018
        /*0130*/ 	.short	0x0100
        /*0132*/ 	.byte	0x08
	.zero		1


	//   ....[7]....
        /*0134*/ 	.word	0x000002f0
        /*0138*/ 	.word	0x000000ff
        /*013c*/ 	.word	0x00000040
        /*0140*/ 	.short	0x0100
        /*0142*/ 	.byte	0x08
	.zero		1


	//   ....[8]....
        /*0144*/ 	.word	0x00000300
        /*0148*/ 	.word	0x000000ff
        /*014c*/ 	.word	0x00000020
        /*0150*/ 	.short	0x0100
        /*0152*/ 	.byte	0x08
	.zero		1


	//   ....[9]....
        /*0154*/ 	.word	0x00000310
        /*0158*/ 	.word	0x000000ff
        /*015c*/ 	.word	0x00000048
        /*0160*/ 	.short	0x0100
        /*0162*/ 	.byte	0x08
	.zero		1


	//   ....[10]....
        /*0164*/ 	.word	0x00000850
        /*0168*/ 	.word	0x000000ff
        /*016c*/ 	.word	0x00000080
        /*0170*/ 	.short	0x0100
        /*0172*/ 	.byte	0x08
	.zero		1


	//   ....[11]....
        /*0174*/ 	.word	0x000008e0
        /*0178*/ 	.word	0x000000ff
        /*017c*/ 	.word	0x00000088
        /*0180*/ 	.short	0x0100
        /*0182*/ 	.byte	0x08
	.zero		1


	//   ....[12]....
        /*0184*/ 	.word	0x00000910
        /*0188*/ 	.word	0x000000ff
        /*018c*/ 	.word	0x00000060
        /*0190*/ 	.short	0x0100
        /*0192*/ 	.byte	0x09
	.zero		1


	//   ....[13]....
        /*0194*/ 	.word	0x00000920
        /*0198*/ 	.word	0x000000ff
        /*019c*/ 	.word	0x00000068
        /*01a0*/ 	.short	0x0100
        /*01a2*/ 	.byte	0x09
	.zero		1


	//   ....[14]....
        /*01a4*/ 	.word	0x00000930
        /*01a8*/ 	.word	0x000000ff
        /*01ac*/ 	.word	0x00000070
        /*01b0*/ 	.short	0x0100
        /*01b2*/ 	.byte	0x09
	.zero		1


	//   ....[15]....
        /*01b4*/ 	.word	0x00000940
        /*01b8*/ 	.word	0x000000ff
        /*01bc*/ 	.word	0x00000078
        /*01c0*/ 	.short	0x0100
        /*01c2*/ 	.byte	0x09
	.zero		1


	//   ....[16]....
        /*01c4*/ 	.word	0x00001700
        /*01c8*/ 	.word	0x0000009f
        /*01cc*/ 	.word	0x00000000
        /*01d0*/ 	.short	0x010a
        /*01d2*/ 	.byte	0x2a
	.zero		1


	//   ....[17]....
        /*01d4*/ 	.word	0x000018a0
        /*01d8*/ 	.word	0x00000003
        /*01dc*/ 	.word	0x00000000
        /*01e0*/ 	.short	0x010a
        /*01e2*/ 	.byte	0x3f
	.zero		1


	//   ....[18]....
        /*01e4*/ 	.word	0x00001900
        /*01e8*/ 	.word	0x00000003
        /*01ec*/ 	.word	0x00000000
        /*01f0*/ 	.short	0x010a
        /*01f2*/ 	.byte	0x3f
	.zero		1


	//   ....[19]....
        /*01f4*/ 	.word	0x00001c90
        /*01f8*/ 	.word	0x000000ff
        /*01fc*/ 	.word	0x00000000
        /*0200*/ 	.short	0x010a
        /*0202*/ 	.byte	0x04
	.zero		1


	//   ....[20]....
        /*0204*/ 	.word	0x00001cd0
        /*0208*/ 	.word	0x000000ff
        /*020c*/ 	.word	0x00000000
        /*0210*/ 	.short	0x010a
        /*0212*/ 	.byte	0x04
	.zero		1


	//   ....[21]....
        /*0214*/ 	.word	0x00001f60
        /*0218*/ 	.word	0x00000005
        /*021c*/ 	.word	0x00000000
        /*0220*/ 	.short	0x0101
        /*0222*/ 	.byte	0x3f
	.zero		1


	//   ....[22]....
        /*0224*/ 	.word	0x00002060
        /*0228*/ 	.word	0x000000a0
        /*022c*/ 	.word	0x00000000
        /*0230*/ 	.short	0x0101
        /*0232*/ 	.byte	0x2d
	.zero		1


	//   ....[23]....
        /*0234*/ 	.word	0x00002160
        /*0238*/ 	.word	0x00000003
        /*023c*/ 	.word	0x00000000
        /*0240*/ 	.short	0x0101
        /*0242*/ 	.byte	0x3f
	.zero		1


	//   ....[24]....
        /*0244*/ 	.word	0x00002220
        /*0248*/ 	.word	0x0000009f
        /*024c*/ 	.word	0x00000010
        /*0250*/ 	.short	0x010a
        /*0252*/ 	.byte	0x2a
	.zero		1


	//   ....[25]....
        /*0254*/ 	.word	0x000087a0
        /*0258*/ 	.word	0x000000a2
        /*025c*/ 	.word	0x00000000
        /*0260*/ 	.short	0x0101
        /*0262*/ 	.byte	0x2d
	.zero		1


	//   ....[26]....
        /*0264*/ 	.word	0x00009270
        /*0268*/ 	.word	0x0000000a
        /*026c*/ 	.word	0x00000028
        /*0270*/ 	.short	0x010a
        /*0272*/ 	.byte	0x3f
	.zero		1


	//   ....[27]....
        /*0274*/ 	.word	0x00009660
        /*0278*/ 	.word	0x00000005
        /*027c*/ 	.word	0x00000088
        /*0280*/ 	.short	0x0101
        /*0282*/ 	.byte	0x3f
	.zero		1


	//   ....[28]....
        /*0284*/ 	.word	0x00009de0
        /*0288*/ 	.word	0x00000009
        /*028c*/ 	.word	0x00000000
        /*0290*/ 	.short	0x010a
        /*0292*/ 	.byte	0x3f
	.zero		1


	//   ....[29]....
        /*0294*/ 	.word	0x00009e60
        /*0298*/ 	.word	0x00000008
        /*029c*/ 	.word	0x00000000
        /*02a0*/ 	.short	0x010a
        /*02a2*/ 	.byte	0x3f
	.zero		1


	//   ....[30]....
        /*02a4*/ 	.word	0x00009ef0
        /*02a8*/ 	.word	0x00000009
        /*02ac*/ 	.word	0x00000000
        /*02b0*/ 	.short	0x010a
        /*02b2*/ 	.byte	0x3f
	.zero		1


	//   ....[31]....
        /*02b4*/ 	.word	0x00009f80
        /*02b8*/ 	.word	0x00000006
        /*02bc*/ 	.word	0x00000000
        /*02c0*/ 	.short	0x010a
        /*02c2*/ 	.byte	0x3f
	.zero		1


	//   ....[32]....
        /*02c4*/ 	.word	0x0000a010
        /*02c8*/ 	.word	0x00000003
        /*02cc*/ 	.word	0x00000000
        /*02d0*/ 	.short	0x010a
        /*02d2*/ 	.byte	0x3f
	.zero		1


	//   ....[33]....
        /*02d4*/ 	.word	0x0000a070
        /*02d8*/ 	.word	0x000000a1
        /*02dc*/ 	.word	0x00000000
        /*02e0*/ 	.short	0x010a
        /*02e2*/ 	.byte	0x3f
	.zero		1


	//   ....[34]....
        /*02e4*/ 	.word	0x0000a0c0
        /*02e8*/ 	.word	0x00000003
        /*02ec*/ 	.word	0x00000000
        /*02f0*/ 	.short	0x010a
        /*02f2*/ 	.byte	0x3f
	.zero		1


	//   ....[35]....
        /*02f4*/ 	.word	0x0000a120
        /*02f8*/ 	.word	0x00000005
        /*02fc*/ 	.word	0x00000000
        /*0300*/ 	.short	0x010a
        /*0302*/ 	.byte	0x3f
	.zero		1


	//   ....[36]....
        /*0304*/ 	.word	0x0000a170
        /*0308*/ 	.word	0x000000a1
        /*030c*/ 	.word	0x00000010
        /*0310*/ 	.short	0x010a
        /*0312*/ 	.byte	0x3f
	.zero		1


	//   ....[37]....
        /*0314*/ 	.word	0x0000a240
        /*0318*/ 	.word	0x0000000a
        /*031c*/ 	.word	0x00000028
        /*0320*/ 	.short	0x010a
        /*0322*/ 	.byte	0x3f
	.zero		1


	//   ....[38]....
        /*0324*/ 	.word	0x0000a310
        /*0328*/ 	.word	0x00000009
        /*032c*/ 	.word	0x00000000
        /*0330*/ 	.short	0x010a
        /*0332*/ 	.byte	0x3f
	.zero		1


	//   ....[39]....
        /*0334*/ 	.word	0x0000a360
        /*0338*/ 	.word	0x00000008
        /*033c*/ 	.word	0x00000000
        /*0340*/ 	.short	0x010a
        /*0342*/ 	.byte	0x3f
	.zero		1


	//   ....[40]....
        /*0344*/ 	.word	0x0000a3b0
        /*0348*/ 	.word	0x00000009
        /*034c*/ 	.word	0x00000000
        /*0350*/ 	.short	0x010a
        /*0352*/ 	.byte	0x3f
	.zero		1


	//   ....[41]....
        /*0354*/ 	.word	0x0000a400
        /*0358*/ 	.word	0x00000006
        /*035c*/ 	.word	0x00000000
        /*0360*/ 	.short	0x010a
        /*0362*/ 	.byte	0x3f
	.zero		1


	//----- nvinfo : EIATTR_NUM_MBARRIERS
	.align		4
.L_37:
        /*0364*/ 	.byte	0x03, 0x38
        /*0366*/ 	.short	0x0010


	//----- nvinfo : EIATTR_EXIT_INSTR_OFFSETS
	.align		4
        /*0368*/ 	.byte	0x04, 0x1c
        /*036a*/ 	.short	(.L_39 - .L_38)


	//   ....[0]....
.L_38:
        /*036c*/ 	.word	0x00001430


	//   ....[1]....
        /*0370*/ 	.word	0x00001490


	//   ....[2]....
        /*0374*/ 	.word	0x00008e30


	//   ....[3]....
        /*0378*/ 	.word	0x00008e60


	//   ....[4]....
        /*037c*/ 	.word	0x0000a060


	//----- nvinfo : EIATTR_MAX_THREADS
	.align		4
.L_39:
        /*0380*/ 	.byte	0x04, 0x05
        /*0382*/ 	.short	(.L_41 - .L_40)
.L_40:
        /*0384*/ 	.word	0x00000180
        /*0388*/ 	.word	0x00000001
        /*038c*/ 	.word	0x00000001


	//----- nvinfo : EIATTR_CRS_STACK_SIZE
	.align		4
.L_41:
        /*0390*/ 	.byte	0x04, 0x1e
        /*0392*/ 	.short	(.L_43 - .L_42)
.L_42:
        /*0394*/ 	.word	0x00000000


	//----- nvinfo : EIATTR_CBANK_PARAM_SIZE
	.align		4
.L_43:
        /*0398*/ 	.byte	0x03, 0x19
        /*039a*/ 	.short	0x0470


	//----- nvinfo : EIATTR_PARAM_CBANK
	.align		4
        /*039c*/ 	.byte	0x04, 0x0a
        /*039e*/ 	.short	(.L_45 - .L_44)
	.align		4
.L_44:
        /*03a0*/ 	.word	index@(.nv.constant0._ZN7cutlass13device_kernelINS_4gemm6kernel13GemmUniversalIN4cute5tupleIJiiiiEEENS1_10collective13CollectiveMmaINS1_34MainloopSm90TmaGmmaWarpSpecializedILi5ENS5_IJNS4_1CILi4EEENSA_ILi2EEENSA_ILi1EEEEEENS1_32KernelTmaWarpSpecializedPingpongEEENS5_IJNSA_ILi64EEENSA_ILi256EEENSA_ILi32EEEEEEfNS5_IJlSD_lEEEfSL_NS4_8TiledMMAINS4_8MMA_AtomIJNS4_4SM904GMMA30MMA_64x256x8_F32TF32TF32_SS_TNILNSP_7ScaleInE1ELSR_1EEEEEENS4_6LayoutINS5_IJSD_SD_SD_EEENS5_IJNSA_ILi0EEESW_SW_EEEEENS5_IJNS4_10UnderscoreESZ_SZ_EEEEENS4_23SM90_TMA_LOAD_MULTICASTENS4_14ComposedLayoutINS4_7SwizzleILi3ELi4ELi3EEENS4_18smem_ptr_flag_bitsILi32EEENSU_INS5_IJNSA_ILi8EEESJ_EEENS5_IJSJ_SD_EEEEEEEvNS4_8identityES12_S1C_vS1D_EENS_8epilogue10collective6detail29Sm90TmaWarpSpecializedAdapterINS1G_15DefaultEpilogueIfSL_SL_NS1F_6thread17LinearCombinationIfLi1EffLNS1K_9ScaleType4KindE0ELNS_15FloatRoundStyleE2EfEENS1_15EpilogueDefaultEEEEEvvEEEEvNT_6ParamsE)
        /*03a4*/ 	.short	0x0210
        /*03a6*/ 	.short	0x0470


	//----- nvinfo : EIATTR_SW_WAR
	.align		4
.L_45:
        /*03a8*/ 	.byte	0x04, 0x36
        /*03aa*/ 	.short	(.L_47 - .L_46)
.L_46:
        /*03ac*/ 	.word	0x00000008
.L_47:


//--------------------- .nv.callgraph             --------------------------
	.section	.nv.callgraph,"",@"SHT_CUDA_CALLGRAPH"
	.align	4
	.sectionentsize	8
	.align		4
        /*0000*/ 	.word	0x00000000
	.align		4
        /*0004*/ 	.word	0xffffffff
	.align		4
        /*0008*/ 	.word	index@(_ZN7cutlass13device_kernelINS_4gemm6kernel13GemmUniversalIN4cute5tupleIJiiiiEEENS1_10collective13CollectiveMmaINS1_34MainloopSm90TmaGmmaWarpSpecializedILi5ENS5_IJNS4_1CILi4EEENSA_ILi2EEENSA_ILi1EEEEEENS1_32KernelTmaWarpSpecializedPingpongEEENS5_IJNSA_ILi64EEENSA_ILi256EEENSA_ILi32EEEEEEfNS5_IJlSD_lEEEfSL_NS4_8TiledMMAINS4_8MMA_AtomIJNS4_4SM904GMMA30MMA_64x256x8_F32TF32TF32_SS_TNILNSP_7ScaleInE1ELSR_1EEEEEENS4_6LayoutINS5_IJSD_SD_SD_EEENS5_IJNSA_ILi0EEESW_SW_EEEEENS5_IJNS4_10UnderscoreESZ_SZ_EEEEENS4_23SM90_TMA_LOAD_MULTICASTENS4_14ComposedLayoutINS4_7SwizzleILi3ELi4ELi3EEENS4_18smem_ptr_flag_bitsILi32EEENSU_INS5_IJNSA_ILi8EEESJ_EEENS5_IJSJ_SD_EEEEEEEvNS4_8identityES12_S1C_vS1D_EENS_8epilogue10collective6detail29Sm90TmaWarpSpecializedAdapterINS1G_15DefaultEpilogueIfSL_SL_NS1F_6thread17LinearCombinationIfLi1EffLNS1K_9ScaleType4KindE0ELNS_15FloatRoundStyleE2EfEENS1_15EpilogueDefaultEEEEEvvEEEEvNT_6ParamsE)
	.align		4
        /*000c*/ 	.word	index@(__assertfail)
	.align		4
        /*0010*/ 	.word	0x00000000
	.align		4
        /*0014*/ 	.word	0xfffffffe
	.align		4
        /*0018*/ 	.word	0x00000000
	.align		4
        /*001c*/ 	.word	0xfffffffd
	.align		4
        /*0020*/ 	.word	0x00000000
	.align		4
        /*0024*/ 	.word	0xfffffffc


//--------------------- .nv.constant4             --------------------------
	.section	.nv.constant4,"a",@progbits
	.align	8
	.align		8
.nv.constant4:
        /*0000*/ 	.dword	__assertfail
	.align		8
        /*0008*/ 	.dword	__unnamed_1
	.align		8
        /*0010*/ 	.dword	_ZN40_INTERNAL_be73b995_4_k_cu_4e28a72a_255924cuda3std3__45__cpo5beginE
	.align		8
        /*0018*/ 	.dword	_ZN40_INTERNAL_be73b995_4_k_cu_4e28a72a_255924cuda3std3__45__cpo3endE
	.align		8
        /*0020*/ 	.dword	_ZN40_INTERNAL_be73b995_4_k_cu_4e28a72a_255924cuda3std3__45__cpo6cbeginE
	.align		8
        /*0028*/ 	.dword	_ZN40_INTERNAL_be73b995_4_k_cu_4e28a72a_255924cuda3std3__45__cpo4cendE
	.align		8
        /*0030*/ 	.dword	_ZN40_INTERNAL_be73b995_4_k_cu_4e28a72a_255924cuda3std3__442_GLOBAL__N__be73b995_4_k_cu_4e28a72a_255926ignoreE
	.align		8
        /*0038*/ 	.dword	_ZN40_INTERNAL_be73b995_4_k_cu_4e28a72a_255924cuda3std3__419piecewise_constructE
	.align		8
        /*0040*/ 	.dword	_ZN40_INTERNAL_be73b995_4_k_cu_4e28a72a_255924cuda3std3__48in_placeE
	.align		8
        /*0048*/ 	.dword	_ZN40_INTERNAL_be73b995_4_k_cu_4e28a72a_255924cuda3std6ranges3__45__cpo4swapE
	.align		8
        /*0050*/ 	.dword	_ZN40_INTERNAL_be73b995_4_k_cu_4e28a72a_255924cuda3std6ranges3__45__cpo9iter_moveE
	.align		8
        /*0058*/ 	.dword	_ZN40_INTERNAL_be73b995_4_k_cu_4e28a72a_255924cute7productE
	.align		8
        /*0060*/ 	.dword	_ZN40_INTERNAL_be73b995_4_k_cu_4e28a72a_255924cute1_E
	.align		8
        /*0068*/ 	.dword	$str$22
	.align		8
        /*0070*/ 	.dword	$str$23


//--------------------- .text._ZN7cutlass13device_kernelINS_4gemm6kernel13GemmUniversalIN4cute5tupleIJiiiiEEENS1_10collective13CollectiveMmaINS1_34MainloopSm90TmaGmmaWarpSpecializedILi5ENS5_IJNS4_1CILi4EEENSA_ILi2EEENSA_ILi1EEEEEENS1_32KernelTmaWarpSpecializedPingpongEEENS5_IJNSA_ILi64EEENSA_ILi256EEENSA_ILi32EEEEEEfNS5_IJlSD_lEEEfSL_NS4_8TiledMMAINS4_8MMA_AtomIJNS4_4SM904GMMA30MMA_64x256x8_F32TF32TF32_SS_TNILNSP_7ScaleInE1ELSR_1EEEEEENS4_6LayoutINS5_IJSD_SD_SD_EEENS5_IJNSA_ILi0EEESW_SW_EEEEENS5_IJNS4_10UnderscoreESZ_SZ_EEEEENS4_23SM90_TMA_LOAD_MULTICASTENS4_14ComposedLayoutINS4_7SwizzleILi3ELi4ELi3EEENS4_18smem_ptr_flag_bitsILi32EEENSU_INS5_IJNSA_ILi8EEESJ_EEENS5_IJSJ_SD_EEEEEEEvNS4_8identityES12_S1C_vS1D_EENS_8epilogue10collective6detail29Sm90TmaWarpSpecializedAdapterINS1G_15DefaultEpilogueIfSL_SL_NS1F_6thread17LinearCombinationIfLi1EffLNS1K_9ScaleType4KindE0ELNS_15FloatRoundStyleE2EfEENS1_15EpilogueDefaultEEEEEvvEEEEvNT_6ParamsE --------------------------
	.section	.text._ZN7cutlass13device_kernelINS_4gemm6kernel13GemmUniversalIN4cute5tupleIJiiiiEEENS1_10collective13CollectiveMmaINS1_34MainloopSm90TmaGmmaWarpSpecializedILi5ENS5_IJNS4_1CILi4EEENSA_ILi2EEENSA_ILi1EEEEEENS1_32KernelTmaWarpSpecializedPingpongEEENS5_IJNSA_ILi64EEENSA_ILi256EEENSA_ILi32EEEEEEfNS5_IJlSD_lEEEfSL_NS4_8TiledMMAINS4_8MMA_AtomIJNS4_4SM904GMMA30MMA_64x256x8_F32TF32TF32_SS_TNILNSP_7ScaleInE1ELSR_1EEEEEENS4_6LayoutINS5_IJSD_SD_SD_EEENS5_IJNSA_ILi0EEESW_SW_EEEEENS5_IJNS4_10UnderscoreESZ_SZ_EEEEENS4_23SM90_TMA_LOAD_MULTICASTENS4_14ComposedLayoutINS4_7SwizzleILi3ELi4ELi3EEENS4_18smem_ptr_flag_bitsILi32EEENSU_INS5_IJNSA_ILi8EEESJ_EEENS5_IJSJ_SD_EEEEEEEvNS4_8identityES12_S1C_vS1D_EENS_8epilogue10collective6detail29Sm90TmaWarpSpecializedAdapterINS1G_15DefaultEpilogueIfSL_SL_NS1F_6thread17LinearCombinationIfLi1EffLNS1K_9ScaleType4KindE0ELNS_15FloatRoundStyleE2EfEENS1_15EpilogueDefaultEEEEEvvEEEEvNT_6ParamsE,"ax",@progbits
	.align	128
.text._ZN7cutlass13device_kernelINS_4gemm6kernel13GemmUniversalIN4cute5tupleIJiiiiEEENS1_10collective13CollectiveMmaINS1_34MainloopSm90TmaGmmaWarpSpecializedILi5ENS5_IJNS4_1CILi4EEENSA_ILi2EEENSA_ILi1EEEEEENS1_32KernelTmaWarpSpecializedPingpongEEENS5_IJNSA_ILi64EEENSA_ILi256EEENSA_ILi32EEEEEEfNS5_IJlSD_lEEEfSL_NS4_8TiledMMAINS4_8MMA_AtomIJNS4_4SM904GMMA30MMA_64x256x8_F32TF32TF32_SS_TNILNSP_7ScaleInE1ELSR_1EEEEEENS4_6LayoutINS5_IJSD_SD_SD_EEENS5_IJNSA_ILi0EEESW_SW_EEEEENS5_IJNS4_10UnderscoreESZ_SZ_EEEEENS4_23SM90_TMA_LOAD_MULTICASTENS4_14ComposedLayoutINS4_7SwizzleILi3ELi4ELi3EEENS4_18smem_ptr_flag_bitsILi32EEENSU_INS5_IJNSA_ILi8EEESJ_EEENS5_IJSJ_SD_EEEEEEEvNS4_8identityES12_S1C_vS1D_EENS_8epilogue10collective6detail29Sm90TmaWarpSpecializedAdapterINS1G_15DefaultEpilogueIfSL_SL_NS1F_6thread17LinearCombinationIfLi1EffLNS1K_9ScaleType4KindE0ELNS_15FloatRoundStyleE2EfEENS1_15EpilogueDefaultEEEEEvvEEEEvNT_6ParamsE:
        .type           _ZN7cutlass13device_kernelINS_4gemm6kernel13GemmUniversalIN4cute5tupleIJiiiiEEENS1_10collective13CollectiveMmaINS1_34MainloopSm90TmaGmmaWarpSpecializedILi5ENS5_IJNS4_1CILi4EEENSA_ILi2EEENSA_ILi1EEEEEENS1_32KernelTmaWarpSpecializedPingpongEEENS5_IJNSA_ILi64EEENSA_ILi256EEENSA_ILi32EEEEEEfNS5_IJlSD_lEEEfSL_NS4_8TiledMMAINS4_8MMA_AtomIJNS4_4SM904GMMA30MMA_64x256x8_F32TF32TF32_SS_TNILNSP_7ScaleInE1ELSR_1EEEEEENS4_6LayoutINS5_IJSD_SD_SD_EEENS5_IJNSA_ILi0EEESW_SW_EEEEENS5_IJNS4_10UnderscoreESZ_SZ_EEEEENS4_23SM90_TMA_LOAD_MULTICASTENS4_14ComposedLayoutINS4_7SwizzleILi3ELi4ELi3EEENS4_18smem_ptr_flag_bitsILi32EEENSU_INS5_IJNSA_ILi8EEESJ_EEENS5_IJSJ_SD_EEEEEEEvNS4_8identityES12_S1C_vS1D_EENS_8epilogue10collective6detail29Sm90TmaWarpSpecializedAdapterINS1G_15DefaultEpilogueIfSL_SL_NS1F_6thread17LinearCombinationIfLi1EffLNS1K_9ScaleType4KindE0ELNS_15FloatRoundStyleE2EfEENS1_15EpilogueDefaultEEEEEvvEEEEvNT_6ParamsE,@function
        .size           _ZN7cutlass13device_kernelINS_4gemm6kernel13GemmUniversalIN4cute5tupleIJiiiiEEENS1_10collective13CollectiveMmaINS1_34MainloopSm90TmaGmmaWarpSpecializedILi5ENS5_IJNS4_1CILi4EEENSA_ILi2EEENSA_ILi1EEEEEENS1_32KernelTmaWarpSpecializedPingpongEEENS5_IJNSA_ILi64EEENSA_ILi256EEENSA_ILi32EEEEEEfNS5_IJlSD_lEEEfSL_NS4_8TiledMMAINS4_8MMA_AtomIJNS4_4SM904GMMA30MMA_64x256x8_F32TF32TF32_SS_TNILNSP_7ScaleInE1ELSR_1EEEEEENS4_6LayoutINS5_IJSD_SD_SD_EEENS5_IJNSA_ILi0EEESW_SW_EEEEENS5_IJNS4_10UnderscoreESZ_SZ_EEEEENS4_23SM90_TMA_LOAD_MULTICASTENS4_14ComposedLayoutINS4_7SwizzleILi3ELi4ELi3EEENS4_18smem_ptr_flag_bitsILi32EEENSU_INS5_IJNSA_ILi8EEESJ_EEENS5_IJSJ_SD_EEEEEEEvNS4_8identityES12_S1C_vS1D_EENS_8epilogue10collective6detail29Sm90TmaWarpSpecializedAdapterINS1G_15DefaultEpilogueIfSL_SL_NS1F_6thread17LinearCombinationIfLi1EffLNS1K_9ScaleType4KindE0ELNS_15FloatRoundStyleE2EfEENS1_15EpilogueDefaultEEEEEvvEEEEvNT_6ParamsE,(.L_x_331 - _ZN7cutlass13device_kernelINS_4gemm6kernel13GemmUniversalIN4cute5tupleIJiiiiEEENS1_10collective13CollectiveMmaINS1_34MainloopSm90TmaGmmaWarpSpecializedILi5ENS5_IJNS4_1CILi4EEENSA_ILi2EEENSA_ILi1EEEEEENS1_32KernelTmaWarpSpecializedPingpongEEENS5_IJNSA_ILi64EEENSA_ILi256EEENSA_ILi32EEEEEEfNS5_IJlSD_lEEEfSL_NS4_8TiledMMAINS4_8MMA_AtomIJNS4_4SM904GMMA30MMA_64x256x8_F32TF32TF32_SS_TNILNSP_7ScaleInE1ELSR_1EEEEEENS4_6LayoutINS5_IJSD_SD_SD_EEENS5_IJNSA_ILi0EEESW_SW_EEEEENS5_IJNS4_10UnderscoreESZ_SZ_EEEEENS4_23SM90_TMA_LOAD_MULTICASTENS4_14ComposedLayoutINS4_7SwizzleILi3ELi4ELi3EEENS4_18smem_ptr_flag_bitsILi32EEENSU_INS5_IJNSA_ILi8EEESJ_EEENS5_IJSJ_SD_EEEEEEEvNS4_8identityES12_S1C_vS1D_EENS_8epilogue10collective6detail29Sm90TmaWarpSpecializedAdapterINS1G_15DefaultEpilogueIfSL_SL_NS1F_6thread17LinearCombinationIfLi1EffLNS1K_9ScaleType4KindE0ELNS_15FloatRoundStyleE2EfEENS1_15EpilogueDefaultEEEEEvvEEEEvNT_6ParamsE)
        .other          _ZN7cutlass13device_kernelINS_4gemm6kernel13GemmUniversalIN4cute5tupleIJiiiiEEENS1_10collective13CollectiveMmaINS1_34MainloopSm90TmaGmmaWarpSpecializedILi5ENS5_IJNS4_1CILi4EEENSA_ILi2EEENSA_ILi1EEEEEENS1_32KernelTmaWarpSpecializedPingpongEEENS5_IJNSA_ILi64EEENSA_ILi256EEENSA_ILi32EEEEEEfNS5_IJlSD_lEEEfSL_NS4_8TiledMMAINS4_8MMA_AtomIJNS4_4SM904GMMA30MMA_64x256x8_F32TF32TF32_SS_TNILNSP_7ScaleInE1ELSR_1EEEEEENS4_6LayoutINS5_IJSD_SD_SD_EEENS5_IJNSA_ILi0EEESW_SW_EEEEENS5_IJNS4_10UnderscoreESZ_SZ_EEEEENS4_23SM90_TMA_LOAD_MULTICASTENS4_14ComposedLayoutINS4_7SwizzleILi3ELi4ELi3EEENS4_18smem_ptr_flag_bitsILi32EEENSU_INS5_IJNSA_ILi8EEESJ_EEENS5_IJSJ_SD_EEEEEEEvNS4_8identityES12_S1C_vS1D_EENS_8epilogue10collective6detail29Sm90TmaWarpSpecializedAdapterINS1G_15DefaultEpilogueIfSL_SL_NS1F_6thread17LinearCombinationIfLi1EffLNS1K_9ScaleType4KindE0ELNS_15FloatRoundStyleE2EfEENS1_15EpilogueDefaultEEEEEvvEEEEvNT_6ParamsE,@"STO_CUDA_ENTRY STV_DEFAULT"
_ZN7cutlass13device_kernelINS_4gemm6kernel13GemmUniversalIN4cute5tupleIJiiiiEEENS1_10collective13CollectiveMmaINS1_34MainloopSm90TmaGmmaWarpSpecializedILi5ENS5_IJNS4_1CILi4EEENSA_ILi2EEENSA_ILi1EEEEEENS1_32KernelTmaWarpSpecializedPingpongEEENS5_IJNSA_ILi64EEENSA_ILi256EEENSA_ILi32EEEEEEfNS5_IJlSD_lEEEfSL_NS4_8TiledMMAINS4_8MMA_AtomIJNS4_4SM904GMMA30MMA_64x256x8_F32TF32TF32_SS_TNILNSP_7ScaleInE1ELSR_1EEEEEENS4_6LayoutINS5_IJSD_SD_SD_EEENS5_IJNSA_ILi0EEESW_SW_EEEEENS5_IJNS4_10UnderscoreESZ_SZ_EEEEENS4_23SM90_TMA_LOAD_MULTICASTENS4_14ComposedLayoutINS4_7SwizzleILi3ELi4ELi3EEENS4_18smem_ptr_flag_bitsILi32EEENSU_INS5_IJNSA_ILi8EEESJ_EEENS5_IJSJ_SD_EEEEEEEvNS4_8identityES12_S1C_vS1D_EENS_8epilogue10collective6detail29Sm90TmaWarpSpecializedAdapterINS1G_15DefaultEpilogueIfSL_SL_NS1F_6thread17LinearCombinationIfLi1EffLNS1K_9ScaleType4KindE0ELNS_15FloatRoundStyleE2EfEENS1_15EpilogueDefaultEEEEEvvEEEEvNT_6ParamsE:
[----:B------:R-:W0:Y:S02]  /*0000*/  LDC R1, c[0x0][0x28] ;  /* 0x00000a00ff017b82 */ /* 0x000e240000000800 */
[----:B0-----:R-:W-:Y:S01]  /*0010*/  VIADD R1, R1, 0xfffffff8 ;  /* 0xfffffff801017836 */ /* 0x001fe20000000000 */
[----:B------:R-:W0:Y:S01]  /*0020*/  S2R R4, SR_TID.X ;  /* 0x0000000000047919 */ /* 0x000e220000002100 */
[----:B------:R-:W-:Y:S01]  /*0030*/  ELECT P0, URZ, PT ;  /* 0x00000000003f782f */ /* 0x000fe20003800000 */
[----:B------:R-:W-:Y:S01]  /*0040*/  BSSY B0, `(.L_x_0) ;  /* 0x000000f000007945 */ /* 0x000fe20003800000 */
[--C-:B0-----:R-:W-:Y:S02]  /*0050*/  SHF.R.U32.HI R2, RZ, 0x5, R4.reuse ;  /* 0x00000005ff027819 */ /* 0x101fe40000011604 */
[----:B------:R-:W-:-:S03]  /*0060*/  SHF.R.U32.HI R7, RZ, 0x7, R4 ;  /* 0x00000007ff077819 */ /* 0x000fc60000011604 */
[----:B------:R-:W0:Y:S04]  /*0070*/  SHFL.IDX PT, R5, R2, RZ, 0x1f ;  /* 0x00001fff02057589 */ /* 0x000e2800000e0000 */
[----:B------:R1:W2:Y:S01]  /*0080*/  SHFL.IDX PT, R10, R7, RZ, 0x1f ;  /* 0x00001fff070a7589 */ /* 0x0002a200000e0000 */
[----:B0-----:R-:W-:-:S13]  /*0090*/  ISETP.NE.OR P0, PT, R5, RZ, !P0 ;  /* 0x000000ff0500720c */ /* 0x001fda0004705670 */
[----:B-12---:R-:W-:Y:S05]  /*00a0*/  @P0 BRA `(.L_x_1) ;  /* 0x0000000000200947 */ /* 0x006fea0003800000 */
[----:B------:R-:W-:Y:S02]  /*00b0*/  ULDC.64 UR4, c[0x0][0x198] ;  /* 0x0000660000047ab9 */ /* 0x000fe40000000a00 */
[----:B------:R-:W-:Y:S02]  /*00c0*/  UIADD3 UR6, UP0, UR4, 0xf0, URZ ;  /* 0x000000f004067890 */ /* 0x000fe4000ff1e03f */
[----:B------:R-:W-:Y:S02]  /*00d0*/  UIADD3 UR4, UP1, UR4, 0x1f0, URZ ;  /* 0x000001f004047890 */ /* 0x000fe4000ff3e03f */
[----:B------:R-:W-:Y:S02]  /*00e0*/  UIADD3.X UR7, URZ, UR5, URZ, UP0, !UPT ;  /* 0x000000053f077290 */ /* 0x000fe400087fe43f */
[----:B------:R-:W-:-:S07]  /*00f0*/  UIADD3.X UR5, URZ, UR5, URZ, UP1, !UPT ;  /* 0x000000053f057290 */ /* 0x000fce0008ffe43f */
[----:B------:R0:W-:Y:S02]  /*0100*/  UTMACCTL.PF [UR6] ;  /* 0x00000000060079b9 */ /* 0x0001e40008040000 */
[----:B------:R0:W-:Y:S02]  /*0110*/  UTMACCTL.PF [UR4] ;  /* 0x00000000040079b9 */ /* 0x0001e40008040000 */
[----:B0-----:R-:W-:Y:S01]  /*0120*/  NOP ;  /* 0x0000000000007918 */ /* 0x001fe20000000000 */
.L_x_1:
[----:B------:R-:W-:Y:S05]  /*0130*/  BSYNC B0 ;  /* 0x0000000000007941 */ /* 0x000fea0003800000 */
.L_x_0:
[----:B------:R-:W0:Y:S01]  /*0140*/  SHFL.IDX PT, R8, R2, RZ, 0x1f ;  /* 0x00001fff02087589 */ /* 0x000e2200000e0000 */
[----:B------:R-:W-:-:S04]  /*0150*/  SHF.R.S32.HI R3, RZ, 0x1f, R4 ;  /* 0x0000001fff037819 */ /* 0x000fc80000011404 */
[----:B------:R-:W-:-:S04]  /*0160*/  LEA.HI R3, R3, R4, RZ, 0x7 ;  /* 0x0000000403037211 */ /* 0x000fc800078f38ff */
[----:B------:R-:W-:-:S05]  /*0170*/  LOP3.LUT R3, R3, 0xffffff80, RZ, 0xc0, !PT ;  /* 0xffffff8003037812 */ /* 0x000fca00078ec0ff */
[----:B------:R-:W-:Y:S01]  /*0180*/  IMAD.IADD R3, R4, 0x1, -R3 ;  /* 0x0000000104037824 */ /* 0x000fe200078e0a03 */
[----:B0-----:R-:W-:-:S13]  /*0190*/  ISETP.NE.AND P0, PT, R8, RZ, PT ;  /* 0x000000ff0800720c */ /* 0x001fda0003f05270 */
[----:B------:R-:W-:Y:S05]  /*01a0*/  @P0 BRA `(.L_x_2) ;  /* 0x0000000000600947 */ /* 0x000fea0003800000 */
[----:B------:R-:W0:Y:S01]  /*01b0*/  S2UR UR8, SR_CgaCtaId ;  /* 0x00000000000879c3 */ /* 0x000e220000008800 */
[----:B------:R-:W-:Y:S01]  /*01c0*/  UMOV UR4, 0x400 ;  /* 0x0000040000047882 */ /* 0x000fe20000000000 */
[----:B------:R-:W-:Y:S01]  /*01d0*/  UMOV UR5, 0x1 ;  /* 0x0000000100057882 */ /* 0x000fe20000000000 */
[----:B------:R-:W-:Y:S01]  /*01e0*/  UMOV UR6, 0x5 ;  /* 0x0000000500067882 */ /* 0x000fe20000000000 */
[----:B------:R-:W-:Y:S01]  /*01f0*/  ELECT P0, URZ, PT ;  /* 0x00000000003f782f */ /* 0x000fe20003800000 */
[----:B------:R-:W-:-:S04]  /*0200*/  UIADD3 UR6, -UR6, 0x100000, URZ ;  /* 0x0010000006067890 */ /* 0x000fc8000fffe13f */
[----:B------:R-:W-:Y:S02]  /*0210*/  USHF.L.U32 UR7, UR6, 0xb, URZ ;  /* 0x0000000b06077899 */ /* 0x000fe4000800063f */
[----:B------:R-:W-:Y:S02]  /*0220*/  USHF.L.U32 UR6, UR6, 0x1, URZ ;  /* 0x0000000106067899 */ /* 0x000fe4000800063f */
[----:B0-----:R-:W-:Y:S02]  /*0230*/  ULEA UR8, UR8, UR4, 0x18 ;  /* 0x0000000408087291 */ /* 0x001fe4000f8ec03f */
[----:B------:R-:W-:-:S04]  /*0240*/  UIADD3 UR4, -UR5, 0x100000, URZ ;  /* 0x0010000005047890 */ /* 0x000fc8000fffe13f */
[----:B------:R-:W-:Y:S02]  /*0250*/  USHF.L.U32 UR5, UR4, 0xb, URZ ;  /* 0x0000000b04057899 */ /* 0x000fe4000800063f */
[----:B------:R-:W-:Y:S01]  /*0260*/  USHF.L.U32 UR4, UR4, 0x1, URZ ;  /* 0x0000000104047899 */ /* 0x000fe2000800063f */
[----:B------:R-:W0:Y:S11]  /*0270*/  FENCE.VIEW.ASYNC.S ;  /* 0x00000000000073c6 */ /* 0x000e360000000000 */
[----:B0-----:R0:W1:Y:S01]  /*0280*/  SYNCS.EXCH.64 URZ, [UR8], UR4 ;  /* 0x00000004083f75b2 */ /* 0x0010620008000100 */
[----:B------:R0:W2:Y:S01]  /*0290*/  SYNCS.EXCH.64 URZ, [UR8+0x28], UR6 ;  /* 0x00002806083f75b2 */ /* 0x0000a20008000100 */
[----:B------:R0:W3:Y:S01]  /*02a0*/  SYNCS.EXCH.64 URZ, [UR8+0x8], UR4 ;  /* 0x00000804083f75b2 */ /* 0x0000e20008000100 */
[----:B------:R0:W4:Y:S01]  /*02b0*/  SYNCS.EXCH.64 URZ, [UR8+0x30], UR6 ;  /* 0x00003006083f75b2 */ /* 0x0001220008000100 */
[----:B------:R0:W0:Y:S01]  /*02c0*/  SYNCS.EXCH.64 URZ, [UR8+0x10], UR4 ;  /* 0x00001004083f75b2 */ /* 0x0000220008000100 */
[----:B------:R0:W0:Y:S01]  /*02d0*/  SYNCS.EXCH.64 URZ, [UR8+0x38], UR6 ;  /* 0x00003806083f75b2 */ /* 0x0000220008000100 */
[----:B------:R0:W0:Y:S01]  /*02e0*/  SYNCS.EXCH.64 URZ, [UR8+0x18], UR4 ;  /* 0x00001804083f75b2 */ /* 0x0000220008000100 */
[----:B------:R0:W0:Y:S01]  /*02f0*/  SYNCS.EXCH.64 URZ, [UR8+0x40], UR6 ;  /* 0x00004006083f75b2 */ /* 0x0000220008000100 */
[----:B------:R0:W0:Y:S01]  /*0300*/  SYNCS.EXCH.64 URZ, [UR8+0x20], UR4 ;  /* 0x00002004083f75b2 */ /* 0x0000220008000100 */
[----:B------:R0:W0:Y:S01]  /*0310*/  SYNCS.EXCH.64 URZ, [UR8+0x48], UR6 ;  /* 0x00004806083f75b2 */ /* 0x0000220008000100 */
[----:B------:R-:W-:Y:S01]  /*0320*/  NOP ;  /* 0x0000000000007918 */ /* 0x000fe20000000000 */
.L_x_2:
[----:B------:R-:W5:Y:S01]  /*0330*/  S2UR UR12, SR_CTAID.X ;  /* 0x00000000000c79c3 */ /* 0x000f620000002500 */
[----:B------:R-:W-:Y:S01]  /*0340*/  SHF.R.S32.HI R0, RZ, 0x1f, R3 ;  /* 0x0000001fff007819 */ /* 0x000fe20000011403 */
[----:B------:R-:W1:Y:S01]  /*0350*/  SHFL.IDX PT, R15, R2, RZ, 0x1f ;  /* 0x00001fff020f7589 */ /* 0x000e6200000e0000 */
[----:B------:R-:W-:Y:S02]  /*0360*/  SHF.R.S32.HI R11, RZ, 0x1f, R8 ;  /* 0x0000001fff0b7819 */ /* 0x000fe40000011408 */
[----:B------:R-:W-:Y:S02]  /*0370*/  ELECT P0, URZ, PT ;  /* 0x00000000003f782f */ /* 0x000fe40003800000 */
[----:B------:R-:W-:Y:S01]  /*0380*/  LEA.HI R6, R0, R3, RZ, 0x3 ;  /* 0x0000000300067211 */ /* 0x000fe200078f18ff */
[----:B------:R2:W3:Y:S01]  /*0390*/  SHFL.IDX PT, R13, R2, RZ, 0x1f ;  /* 0x00001fff020d7589 */ /* 0x0004e200000e0000 */
[----:B------:R-:W-:Y:S02]  /*03a0*/  LEA.HI R11, R11, R8, RZ, 0x2 ;  /* 0x000000080b0b7211 */ /* 0x000fe400078f10ff */
[----:B------:R-:W-:-:S02]  /*03b0*/  ELECT P1, URZ, PT ;  /* 0x00000000003f782f */ /* 0x000fc40003820000 */
[--C-:B------:R-:W-:Y:S01]  /*03c0*/  SHF.R.S32.HI R9, RZ, 0x3, R6.reuse ;  /* 0x00000003ff097819 */ /* 0x100fe20000011406 */
[----:B0-----:R-:W-:Y:S01]  /*03d0*/  ULDC UR4, c[0x0][0x150] ;  /* 0x0000540000047ab9 */ /* 0x001fe20000000800 */
[----:B------:R-:W-:Y:S01]  /*03e0*/  SHF.R.S32.HI R12, RZ, 0x1f, R6 ;  /* 0x0000001fff0c7819 */ /* 0x000fe20000011406 */
[----:B------:R-:W0:Y:S01]  /*03f0*/  LDC R14, c[0x0][0x140] ;  /* 0x00005000ff0e7b82 */ /* 0x000e220000000800 */
[----:B------:R-:W4:Y:S01]  /*0400*/  S2R R6, SR_CTAID.Y ;  /* 0x0000000000067919 */ /* 0x000f220000002600 */
[----:B------:R-:W-:Y:S01]  /*0410*/  LOP3.LUT R11, R11, 0x3ffffffc, RZ, 0xc0, !PT ;  /* 0x3ffffffc0b0b7812 */ /* 0x000fe200078ec0ff */
[----:B------:R-:W-:Y:S01]  /*0420*/  UMOV UR11, 0x80 ;  /* 0x00000080000b7882 */ /* 0x000fe20000000000 */
[----:B------:R-:W-:Y:S01]  /*0430*/  LEA.HI R12, R12, R9, RZ, 0x2 ;  /* 0x000000090c0c7211 */ /* 0x000fe200078f10ff */
[----:B------:R-:W-:Y:S01]  /*0440*/  NOP ;  /* 0x0000000000007918 */ /* 0x000fe20000000000 */
[----:B--2---:R-:W-:Y:S01]  /*0450*/  SHF.R.S32.HI R2, RZ, 0x1f, R5 ;  /* 0x0000001fff027819 */ /* 0x004fe20000011405 */
[----:B------:R-:W-:Y:S01]  /*0460*/  IMAD.IADD R11, R8, 0x1, -R11 ;  /* 0x00000001080b7824 */ /* 0x000fe200078e0a0b */
[----:B------:R-:W-:Y:S01]  /*0470*/  LOP3.LUT R12, R12, 0xfffffffc, RZ, 0xc0, !PT ;  /* 0xfffffffc0c0c7812 */ /* 0x000fe200078ec0ff */
[----:B------:R-:W2:Y:S01]  /*0480*/  LDC R25, c[0x0][0x148] ;  /* 0x00005200ff197b82 */ /* 0x000ea20000000800 */
[----:B------:R-:W-:Y:S01]  /*0490*/  LEA.HI R2, R2, R5, RZ, 0x2 ;  /* 0x0000000502027211 */ /* 0x000fe200078f10ff */
[----:B------:R-:W-:Y:S01]  /*04a0*/  NOP ;  /* 0x0000000000007918 */ /* 0x000fe20000000000 */
[C---:B------:R-:W-:Y:S01]  /*04b0*/  VIADD R35, R10.reuse, 0xffffffff ;  /* 0xffffffff0a237836 */ /* 0x040fe20000000000 */
[----:B------:R-:W-:Y:S01]  /*04c0*/  ISETP.NE.AND P3, PT, R10, RZ, PT ;  /* 0x000000ff0a00720c */ /* 0x000fe20003f65270 */
[----:B------:R-:W-:Y:S01]  /*04d0*/  IMAD.IADD R12, R9, 0x1, -R12 ;  /* 0x00000001090c7824 */ /* 0x000fe200078e0a0c */
[----:B-----5:R-:W-:Y:S01]  /*04e0*/  I2FP.F32.U32 R9, UR12 ;  /* 0x0000000c00097c45 */ /* 0x020fe20008201000 */
[----:B------:R-:W-:Y:S01]  /*04f0*/  IMAD.MOV.U32 R153, RZ, RZ, 0x1 ;  /* 0x00000001ff997424 */ /* 0x000fe200078e00ff */
[----:B-1----:R-:W-:Y:S01]  /*0500*/  ISETP.NE.OR P0, PT, R15, RZ, !P0 ;  /* 0x000000ff0f00720c */ /* 0x002fe20004705670 */
[----:B------:R-:W-:Y:S01]  /*0510*/  IMAD R11, R11, 0x4, R12 ;  /* 0x000000040b0b7824 */ /* 0x000fe200078e020c */
[----:B---3--:R-:W-:Y:S01]  /*0520*/  ISETP.NE.OR P1, PT, R13, RZ, !P1 ;  /* 0x000000ff0d00720c */ /* 0x008fe20004f25670 */
[----:B------:R-:W-:Y:S01]  /*0530*/  FMUL R9, R9, UR4 ;  /* 0x0000000409097c20 */ /* 0x000fe20008400000 */
[----:B------:R-:W1:Y:S01]  /*0540*/  LDC R13, c[0x0][0x144] ;  /* 0x00005100ff0d7b82 */ /* 0x000e620000000800 */
[----:B------:R-:W-:Y:S01]  /*0550*/  LOP3.LUT R2, R2, 0xfffffffc, RZ, 0xc0, !PT ;  /* 0xfffffffc02027812 */ /* 0x000fe200078ec0ff */
[----:B------:R-:W-:Y:S01]  /*0560*/  ULDC UR4, c[0x0][0x154] ;  /* 0x0000550000047ab9 */ /* 0x000fe20000000800 */
[----:B------:R-:W-:Y:S01]  /*0570*/  SHF.R.S32.HI R8, RZ, 0x1f, R11 ;  /* 0x0000001fff087819 */ /* 0x000fe2000001140b */
[----:B------:R-:W-:Y:S01]  /*0580*/  IMAD.SHL.U32 R152, R11, 0x4, RZ ;  /* 0x000000040b987824 */ /* 0x000fe200078e00ff */
[----:B------:R-:W3:Y:S01]  /*0590*/  F2I.U32.TRUNC.NTZ R9, R9 ;  /* 0x0000000900097305 */ /* 0x000ee2000020f000 */
[----:B------:R-:W-:Y:S01]  /*05a0*/  IMAD.IADD R5, R5, 0x1, -R2 ;  /* 0x0000000105057824 */ /* 0x000fe200078e0a02 */
[----:B------:R-:W-:-:S02]  /*05b0*/  LEA.HI R8, R8, R11, RZ, 0x2 ;  /* 0x0000000b08087211 */ /* 0x000fc400078f10ff */
[----:B------:R-:W-:Y:S01]  /*05c0*/  VOTEU.ALL UP2, P0 ;  /* 0x00000000003f7886 */ /* 0x000fe20000040000 */
[----:B------:R-:W-:Y:S01]  /*05d0*/  LOP3.LUT R152, R11, 0xc, R152, 0x78, !PT ;  /* 0x0000000c0b987812 */ /* 0x000fe200078e7898 */
[----:B------:R-:W-:Y:S01]  /*05e0*/  VOTEU.ALL UP3, P1 ;  /* 0x00000000003f7886 */ /* 0x000fe20000860000 */
[----:B----4-:R-:W-:Y:S01]  /*05f0*/  I2FP.F32.U32 R2, R6 ;  /* 0x0000000600027245 */ /* 0x010fe20000201000 */
[----:B------:R-:W-:Y:S01]  /*0600*/  VOTEU.ALL UP4, P1 ;  /* 0x00000000003f7886 */ /* 0x000fe20000880000 */
[----:B------:R-:W4:Y:S01]  /*0610*/  @!UP2 S2UR UR7, SR_CgaCtaId ;  /* 0x000000000007a9c3 */ /* 0x000f220000008800 */
[----:B------:R-:W-:Y:S01]  /*0620*/  LOP3.LUT R8, R8, 0xfffffffc, RZ, 0xc0, !PT ;  /* 0xfffffffc08087812 */ /* 0x000fe200078ec0ff */
[----:B------:R-:W-:Y:S01]  /*0630*/  @!UP2 UMOV UR6, 0x400 ;  /* 0x000004000006a882 */ /* 0x000fe20000000000 */
[----:B------:R-:W-:Y:S01]  /*0640*/  FMUL R2, R2, UR4 ;  /* 0x0000000402027c20 */ /* 0x000fe20008400000 */
[----:B------:R-:W-:Y:S01]  /*0650*/  UMOV UR4, 0x20 ;  /* 0x0000002000047882 */ /* 0x000fe20000000000 */
[----:B------:R-:W-:Y:S01]  /*0660*/  @!UP3 UMOV UR9, 0x400 ;  /* 0x000004000009b882 */ /* 0x000fe20000000000 */
[----:B---3--:R-:W-:Y:S01]  /*0670*/  IMAD.MOV R12, RZ, RZ, -R9 ;  /* 0x000000ffff0c7224 */ /* 0x008fe200078e0a09 */
[----:B------:R-:W-:-:S04]  /*0680*/  @!UP2 UIADD3 UR4, -UR4, 0x100000, URZ ;  /* 0x001000000404a890 */ /* 0x000fc8000fffe13f */
[----:B------:R-:W-:Y:S02]  /*0690*/  @!UP2 USHF.L.U32 UR5, UR4, 0xb, URZ ;  /* 0x0000000b0405a899 */ /* 0x000fe4000800063f */
[----:B------:R-:W-:Y:S01]  /*06a0*/  @!UP2 USHF.L.U32 UR4, UR4, 0x1, URZ ;  /* 0x000000010404a899 */ /* 0x000fe2000800063f */
[----:B------:R-:W3:Y:S01]  /*06b0*/  @!UP3 S2UR UR10, SR_CgaCtaId ;  /* 0x00000000000ab9c3 */ /* 0x000ee20000008800 */
[----:B------:R-:W-:Y:S01]  /*06c0*/  IMAD.IADD R8, R11, 0x1, -R8 ;  /* 0x000000010b087824 */ /* 0x000fe200078e0a08 */
[----:B------:R-:W5:Y:S01]  /*06d0*/  F2I.U32.TRUNC.NTZ R2, R2 ;  /* 0x0000000200027305 */ /* 0x000f62000020f000 */
[----:B-1----:R-:W-:Y:S01]  /*06e0*/  IMAD R21, R13, R12, UR12 ;  /* 0x0000000c0d157e24 */ /* 0x002fe2000f8e020c */
[----:B------:R-:W-:Y:S01]  /*06f0*/  VOTEU.ALL UP5, P1 ;  /* 0x00000000003f7886 */ /* 0x000fe200008a0000 */
[----:B0-----:R-:W-:Y:S01]  /*0700*/  ISETP.EQ.U32.AND P2, PT, R14, 0x1, PT ;  /* 0x000000010e00780c */ /* 0x001fe20003f42070 */
[----:B------:R-:W-:Y:S01]  /*0710*/  VOTEU.ALL UP0, P0 ;  /* 0x00000000003f7886 */ /* 0x000fe20000000000 */
[----:B------:R-:W-:Y:S01]  /*0720*/  VOTEU.ALL UP1, P0 ;  /* 0x00000000003f7886 */ /* 0x000fe20000020000 */
[----:B------:R-:W-:Y:S01]  /*0730*/  ISETP.NE.AND P4, PT, R8, R21, PT ;  /* 0x000000150800720c */ /* 0x000fe20003f85270 */
[----:B------:R0:W1:Y:S01]  /*0740*/  SHFL.IDX PT, R14, R7, RZ, 0x1f ;  /* 0x00001fff070e7589 */ /* 0x00006200000e0000 */
[----:B------:R-:W-:-:S02]  /*0750*/  LOP3.LUT P0, RZ, R3, 0x7, RZ, 0xc0, !PT ;  /* 0x0000000703ff7812 */ /* 0x000fc4000780c0ff */
[----:B------:R-:W-:Y:S02]  /*0760*/  ISETP.GE.U32.AND P6, PT, R35, 0x2, PT ;  /* 0x000000022300780c */ /* 0x000fe40003fc6070 */
[----:B------:R-:W-:Y:S01]  /*0770*/  ISETP.LT.U32.AND P0, PT, R152, 0x8, !P0 ;  /* 0x000000089800780c */ /* 0x000fe20004701070 */
[----:B----4-:R-:W-:Y:S01]  /*0780*/  @!UP2 ULEA UR8, UR7, UR6, 0x18 ;  /* 0x000000060708a291 */ /* 0x010fe2000f8ec03f */
[----:B-----5:R-:W-:Y:S01]  /*0790*/  IMAD.MOV R20, RZ, RZ, -R2 ;  /* 0x000000ffff147224 */ /* 0x020fe200078e0a02 */
[----:B------:R-:W-:-:S04]  /*07a0*/  @!UP3 UIADD3 UR6, -UR11, 0x100000, URZ ;  /* 0x001000000b06b890 */ /* 0x000fc8000fffe13f */
[----:B------:R-:W-:Y:S02]  /*07b0*/  @!UP3 USHF.L.U32 UR7, UR6, 0xb, URZ ;  /* 0x0000000b0607b899 */ /* 0x000fe4000800063f */
[----:B------:R-:W-:Y:S01]  /*07c0*/  @!UP3 USHF.L.U32 UR6, UR6, 0x1, URZ ;  /* 0x000000010606b899 */ /* 0x000fe2000800063f */
[----:B------:R-:W-:Y:S01]  /*07d0*/  VOTEU.ALL UP2, P1 ;  /* 0x00000000003f7886 */ /* 0x000fe20000840000 */
[----:B------:R-:W-:Y:S01]  /*07e0*/  @P4 SHF.R.S32.HI R9, RZ, 0x1f, R152 ;  /* 0x0000001fff094819 */ /* 0x000fe20000011498 */
[----:B--2---:R-:W-:Y:S01]  /*07f0*/  IMAD R2, R25, R20, R6 ;  /* 0x0000001419027224 */ /* 0x004fe200078e0206 */
[----:B---3--:R-:W-:Y:S02]  /*0800*/  @!UP3 ULEA UR9, UR10, UR9, 0x18 ;  /* 0x000000090a09b291 */ /* 0x008fe4000f8ec03f */
[----:B------:R-:W-:Y:S01]  /*0810*/  @P4 LEA.HI R9, R9, R152, RZ, 0x2 ;  /* 0x0000009809094211 */ /* 0x000fe200078f10ff */
[----:B------:R-:W-:Y:S01]  /*0820*/  VOTEU.ALL UP3, P1 ;  /* 0x00000000003f7886 */ /* 0x000fe20000860000 */
[----:B------:R-:W-:Y:S01]  /*0830*/  ISETP.NE.AND P1, PT, R5, 0x3, PT ;  /* 0x000000030500780c */ /* 0x000fe20003f25270 */
[----:B------:R-:W2:Y:S02]  /*0840*/  FENCE.VIEW.ASYNC.S ;  /* 0x00000000000073c6 */ /* 0x000ea40000000000 */
[----:B--2---:R0:W2:Y:S01]  /*0850*/  @!UP0 SYNCS.EXCH.64 URZ, [UR8+0x80], UR4 ;  /* 0x00008004083f85b2 */ /* 0x0040a20008000100 */
[----:B------:R-:W-:-:S02]  /*0860*/  @P4 SHF.R.S32.HI R9, RZ, 0x2, R9 ;  /* 0x00000002ff094819 */ /* 0x000fc40000011409 */
[----:B------:R-:W-:Y:S02]  /*0870*/  ISETP.EQ.OR P1, PT, R5, RZ, !P1 ;  /* 0x000000ff0500720c */ /* 0x000fe40004f22670 */
[----:B------:R-:W-:Y:S02]  /*0880*/  @P4 ISETP.NE.AND P5, PT, R9, R2, PT ;  /* 0x000000020900420c */ /* 0x000fe40003fa5270 */
[----:B------:R-:W-:Y:S02]  /*0890*/  ISETP.EQ.AND P1, PT, R10, RZ, P1 ;  /* 0x000000ff0a00720c */ /* 0x000fe40000f22270 */
[----:B------:R-:W-:Y:S02]  /*08a0*/  SEL R2, RZ, 0x1, !P0 ;  /* 0x00000001ff027807 */ /* 0x000fe40004000000 */
[----:B------:R-:W-:Y:S02]  /*08b0*/  @P4 SEL R153, RZ, 0x1, P5 ;  /* 0x00000001ff994807 */ /* 0x000fe40002800000 */
[----:B------:R-:W-:-:S02]  /*08c0*/  SEL R16, RZ, 0x1, !P1 ;  /* 0x00000001ff107807 */ /* 0x000fc40004800000 */
[----:B------:R-:W-:Y:S01]  /*08d0*/  LOP3.LUT R153, R153, R2, RZ, 0xc0, !PT ;  /* 0x0000000299997212 */ /* 0x000fe200078ec0ff */
[----:B------:R0:W3:Y:S01]  /*08e0*/  @!UP1 SYNCS.EXCH.64 URZ, [UR8+0x88], UR4 ;  /* 0x00008804083f95b2 */ /* 0x0000e20008000100 */
[----:B------:R-:W-:Y:S01]  /*08f0*/  NOP ;  /* 0x0000000000007918 */ /* 0x000fe20000000000 */
[----:B------:R-:W-:Y:S01]  /*0900*/  SEL R16, R16, 0x2, P6 ;  /* 0x0000000210107807 */ /* 0x000fe20003000000 */
[----:B------:R0:W4:Y:S01]  /*0910*/  @!UP2 SYNCS.EXCH.64 URZ, [UR9+0x60], UR6 ;  /* 0x00006006093fa5b2 */ /* 0x0001220008000100 */
[----:B------:R0:W0:Y:S01]  /*0920*/  @!UP3 SYNCS.EXCH.64 URZ, [UR9+0x68], UR6 ;  /* 0x00006806093fb5b2 */ /* 0x0000220008000100 */
[----:B------:R0:W0:Y:S01]  /*0930*/  @!UP4 SYNCS.EXCH.64 URZ, [UR9+0x70], UR6 ;  /* 0x00007006093fc5b2 */ /* 0x0000220008000100 */
[----:B------:R0:W0:Y:S01]  /*0940*/  @!UP5 SYNCS.EXCH.64 URZ, [UR9+0x78], UR6 ;  /* 0x00007806093fd5b2 */ /* 0x0000220008000100 */
[----:B------:R-:W-:Y:S01]  /*0950*/  NOP ;  /* 0x0000000000007918 */ /* 0x000fe20000000000 */
[----:B-12---:R-:W-:Y:S05]  /*0960*/  @!P2 BRA `(.L_x_3) ;  /* 0x000000000008a947 */ /* 0x006fea0003800000 */
[----:B0--34-:R-:W-:Y:S01]  /*0970*/  UCGABAR_ARV ;  /* 0x00000000000079c7 */ /* 0x019fe20008000000 */
[----:B------:R-:W-:Y:S05]  /*0980*/  BRA `(.L_x_4) ;  /* 0x0000000000047947 */ /* 0x000fea0003800000 */
.L_x_3:
[----:B0--34-:R-:W-:Y:S01]  /*0990*/  NOP ;  /* 0x0000000000007918 */ /* 0x019fe20000000000 */
.L_x_4:
[----:B------:R-:W-:Y:S01]  /*09a0*/  ULDC.64 UR4, c[0x0][0x598] ;  /* 0x0001660000047ab9 */ /* 0x000fe20000000a00 */
[----:B------:R-:W-:Y:S01]  /*09b0*/  ULDC.64 UR36, c[0x0][0x208] ;  /* 0x0000820000247ab9 */ /* 0x000fe20000000a00 */
[----:B------:R-:W-:-:S04]  /*09c0*/  ISETP.NE.U32.AND P0, PT, RZ, UR4, PT ;  /* 0x00000004ff007c0c */ /* 0x000fc8000bf05070 */
[----:B------:R-:W-:-:S13]  /*09d0*/  ISETP.NE.AND.EX P0, PT, RZ, UR5, PT, P0 ;  /* 0x00000005ff007c0c */ /* 0x000fda000bf05300 */
[----:B------:R-:W-:Y:S05]  /*09e0*/  @!P0 BRA `(.L_x_5) ;  /* 0x00000000001c8947 */ /* 0x000fea0003800000 */
[----:B------:R-:W0:Y:S02]  /*09f0*/  LDC.64 R8, c[0x0][0x598] ;  /* 0x00016600ff087b82 */ /* 0x000e240000000a00 */
[----:B0-----:R-:W2:Y:S02]  /*0a00*/  LDG.E.64 R8, desc[UR36][R8.64] ;  /* 0x0000002408087981 */ /* 0x001ea4000c1e1b00 */
[----:B--2---:R-:W-:-:S04]  /*0a10*/  ISETP.NE.U32.AND P0, PT, R8, RZ, PT ;  /* 0x000000ff0800720c */ /* 0x004fc80003f05070 */
[----:B------:R-:W-:-:S13]  /*0a20*/  ISETP.NE.AND.EX P0, PT, R9, RZ, PT, P0 ;  /* 0x000000ff0900720c */ /* 0x000fda0003f05300 */
[----:B------:R-:W-:Y:S05]  /*0a30*/  @!P0 BRA `(.L_x_5) ;  /* 0x0000000000088947 */ /* 0x000fea0003800000 */
[----:B------:R0:W5:Y:S01]  /*0a40*/  LD.E R154, desc[UR36][R8.64] ;  /* 0x00000024089a7980 */ /* 0x000162000c101900 */
[----:B------:R-:W-:Y:S05]  /*0a50*/  BRA `(.L_x_6) ;  /* 0x0000000000247947 */ /* 0x000fea0003800000 */
.L_x_5:
[----:B------:R-:W-:Y:S02]  /*0a60*/  ULDC.64 UR4, c[0x0][0x588] ;  /* 0x0001620000047ab9 */ /* 0x000fe40000000a00 */
[----:B------:R-:W-:-:S04]  /*0a70*/  ISETP.NE.U32.AND P0, PT, RZ, UR4, PT ;  /* 0x00000004ff007c0c */ /* 0x000fc8000bf05070 */
[----:B------:R-:W-:-:S13]  /*0a80*/  ISETP.NE.AND.EX P0, PT, RZ, UR5, PT, P0 ;  /* 0x00000005ff007c0c */ /* 0x000fda000bf05300 */
[----:B------:R-:W-:Y:S05]  /*0a90*/  @!P0 BRA `(.L_x_7) ;  /* 0x00000000000c8947 */ /* 0x000fea0003800000 */
[----:B------:R-:W0:Y:S02]  /*0aa0*/  LDC.64 R154, c[0x0][0x588] ;  /* 0x00016200ff9a7b82 */ /* 0x000e240000000a00 */
[----:B0-----:R1:W5:Y:S01]  /*0ab0*/  LDG.E R154, desc[UR36][R154.64] ;  /* 0x000000249a9a7981 */ /* 0x001362000c1e1900 */
[----:B------:R-:W-:Y:S05]  /*0ac0*/  BRA `(.L_x_6) ;  /* 0x0000000000087947 */ /* 0x000fea0003800000 */
.L_x_7:
[----:B------:R-:W-:Y:S02]  /*0ad0*/  ULDC UR4, c[0x0][0x580] ;  /* 0x0001600000047ab9 */ /* 0x000fe40000000800 */
[----:B------:R-:W-:-:S07]  /*0ae0*/  IMAD.U32 R154, RZ, RZ, UR4 ;  /* 0x00000004ff9a7e24 */ /* 0x000fce000f8e00ff */
.L_x_6:
[----:B------:R-:W-:Y:S02]  /*0af0*/  ULDC.64 UR4, c[0x0][0x5a0] ;  /* 0x0001680000047ab9 */ /* 0x000fe40000000a00 */
[----:B------:R-:W-:-:S04]  /*0b00*/  ISETP.NE.U32.AND P0, PT, RZ, UR4, PT ;  /* 0x00000004ff007c0c */ /* 0x000fc8000bf05070 */
[----:B------:R-:W-:-:S13]  /*0b10*/  ISETP.NE.AND.EX P0, PT, RZ, UR5, PT, P0 ;  /* 0x00000005ff007c0c */ /* 0x000fda000bf05300 */
[----:B------:R-:W-:Y:S05]  /*0b20*/  @!P0 BRA `(.L_x_8) ;  /* 0x00000000001c8947 */ /* 0x000fea0003800000 */
[----:B0-----:R-:W0:Y:S02]  /*0b30*/  LDC.64 R8, c[0x0][0x5a0] ;  /* 0x00016800ff087b82 */ /* 0x001e240000000a00 */
[----:B0-----:R-:W2:Y:S02]  /*0b40*/  LDG.E.64 R8, desc[UR36][R8.64] ;  /* 0x0000002408087981 */ /* 0x001ea4000c1e1b00 */
[----:B--2---:R-:W-:-:S04]  /*0b50*/  ISETP.NE.U32.AND P0, PT, R8, RZ, PT ;  /* 0x000000ff0800720c */ /* 0x004fc80003f05070 */
[----:B------:R-:W-:-:S13]  /*0b60*/  ISETP.NE.AND.EX P0, PT, R9, RZ, PT, P0 ;  /* 0x000000ff0900720c */ /* 0x000fda0003f05300 */
[----:B------:R-:W-:Y:S05]  /*0b70*/  @!P0 BRA `(.L_x_8) ;  /* 0x0000000000088947 */ /* 0x000fea0003800000 */
[----:B-1----:R0:W5:Y:S01]  /*0b80*/  LD.E R155, desc[UR36][R8.64] ;  /* 0x00000024089b7980 */ /* 0x002162000c101900 */
[----:B------:R-:W-:Y:S05]  /*0b90*/  BRA `(.L_x_9) ;  /* 0x0000000000247947 */ /* 0x000fea0003800000 */
.L_x_8:
[----:B------:R-:W-:Y:S02]  /*0ba0*/  ULDC.64 UR4, c[0x0][0x590] ;  /* 0x0001640000047ab9 */ /* 0x000fe40000000a00 */
[----:B------:R-:W-:-:S04]  /*0bb0*/  ISETP.NE.U32.AND P0, PT, RZ, UR4, PT ;  /* 0x00000004ff007c0c */ /* 0x000fc8000bf05070 */
[----:B------:R-:W-:-:S13]  /*0bc0*/  ISETP.NE.AND.EX P0, PT, RZ, UR5, PT, P0 ;  /* 0x00000005ff007c0c */ /* 0x000fda000bf05300 */
[----:B------:R-:W-:Y:S05]  /*0bd0*/  @!P0 BRA `(.L_x_10) ;  /* 0x00000000000c8947 */ /* 0x000fea0003800000 */
[----:B0-----:R-:W1:Y:S02]  /*0be0*/  LDC.64 R8, c[0x0][0x590] ;  /* 0x00016400ff087b82 */ /* 0x001e640000000a00 */
[----:B-1----:R1:W5:Y:S01]  /*0bf0*/  LDG.E R155, desc[UR36][R8.64] ;  /* 0x00000024089b7981 */ /* 0x002362000c1e1900 */
[----:B------:R-:W-:Y:S05]  /*0c00*/  BRA `(.L_x_9) ;  /* 0x0000000000087947 */ /* 0x000fea0003800000 */
.L_x_10:
[----:B------:R-:W-:Y:S02]  /*0c10*/  ULDC UR4, c[0x0][0x584] ;  /* 0x0001610000047ab9 */ /* 0x000fe40000000800 */
[----:B-1----:R-:W-:-:S07]  /*0c20*/  IMAD.U32 R155, RZ, RZ, UR4 ;  /* 0x00000004ff9b7e24 */ /* 0x002fce000f8e00ff */
.L_x_9:
[----:B------:R-:W2:Y:S01]  /*0c30*/  LDC R2, c[0x0][0x65c] ;  /* 0x00019700ff027b82 */ /* 0x000ea20000000800 */
[----:B------:R-:W-:Y:S01]  /*0c40*/  ULDC UR6, c[0x0][0x28c] ;  /* 0x0000a30000067ab9 */ /* 0x000fe20000000800 */
[----:B------:R-:W-:Y:S01]  /*0c50*/  ISETP.NE.AND P0, PT, R10, 0x2, PT ;  /* 0x000000020a00780c */ /* 0x000fe20003f05270 */
[----:B------:R-:W-:Y:S01]  /*0c60*/  UIADD3 UR6, UR6, 0x1f, URZ ;  /* 0x0000001f06067890 */ /* 0x000fe2000fffe03f */
[----:B01----:R-:W-:Y:S01]  /*0c70*/  IMAD.U32 R8, RZ, RZ, UR12 ;  /* 0x0000000cff087e24 */ /* 0x003fe2000f8e00ff */
[----:B------:R-:W-:Y:S01]  /*0c80*/  UMOV UR38, URZ ;  /* 0x0000003f00267c82 */ /* 0x000fe20008000000 */
[----:B------:R-:W-:Y:S01]  /*0c90*/  IMAD.MOV.U32 R9, RZ, RZ, RZ ;  /* 0x000000ffff097224 */ /* 0x000fe200078e00ff */
[----:B------:R-:W-:Y:S01]  /*0ca0*/  USHF.R.S32.HI UR7, URZ, 0x1f, UR6 ;  /* 0x0000001f3f077899 */ /* 0x000fe20008011406 */
[----:B------:R-:W-:Y:S01]  /*0cb0*/  UMOV UR39, URZ ;  /* 0x0000003f00277c82 */ /* 0x000fe20008000000 */
[----:B------:R-:W-:Y:S02]  /*0cc0*/  ULDC.64 UR8, c[0x0][0x650] ;  /* 0x0001940000087ab9 */ /* 0x000fe40000000a00 */
[----:B------:R-:W-:-:S04]  /*0cd0*/  ULEA.HI UR7, UR7, UR6, URZ, 0x5 ;  /* 0x0000000607077291 */ /* 0x000fc8000f8f283f */
[----:B------:R-:W-:Y:S01]  /*0ce0*/  USHF.R.S32.HI UR40, URZ, 0x5, UR7 ;  /* 0x000000053f287899 */ /* 0x000fe20008011407 */
[----:B--2---:R-:W-:-:S13]  /*0cf0*/  ISETP.NE.AND P1, PT, R2, 0x1, PT ;  /* 0x000000010200780c */ /* 0x004fda0003f25270 */
[----:B------:R-:W0:Y:S01]  /*0d00*/  @P1 LDC R19, c[0x0][0x10] ;  /* 0x00000400ff131b82 */ /* 0x000e220000000800 */
[----:B------:R-:W-:Y:S02]  /*0d10*/  @P1 IMAD.MOV.U32 R7, RZ, RZ, RZ ;  /* 0x000000ffff071224 */ /* 0x000fe400078e00ff */
[----:B------:R-:W-:-:S05]  /*0d20*/  @P1 IMAD.MOV.U32 R17, RZ, RZ, RZ ;  /* 0x000000ffff111224 */ /* 0x000fca00078e00ff */
[----:B------:R-:W1:Y:S01]  /*0d30*/  @!P1 LDC R11, c[0x0][0xc] ;  /* 0x00000300ff0b9b82 */ /* 0x000e620000000800 */
[----:B------:R-:W-:Y:S01]  /*0d40*/  ULDC UR4, c[0x0][0xc] ;  /* 0x0000030000047ab9 */ /* 0x000fe20000000800 */
[----:B------:R-:W-:Y:S02]  /*0d50*/  ULDC UR5, c[0x0][0x10] ;  /* 0x0000040000057ab9 */ /* 0x000fe40000000800 */
[----:B------:R-:W-:-:S04]  /*0d60*/  UIMAD.WIDE.U32 UR4, UR4, UR5, URZ ;  /* 0x00000005040472a5 */ /* 0x000fc8000f8e003f */
[----:B------:R-:W2:Y:S01]  /*0d70*/  LDC R2, c[0x0][0x14] ;  /* 0x00000500ff027b82 */ /* 0x000ea20000000800 */
[----:B0-----:R-:W-:-:S04]  /*0d80*/  @P1 IMAD.WIDE.U32 R18, R19, UR12, R6 ;  /* 0x0000000c13121c25 */ /* 0x001fc8000f8e0006 */
[----:B------:R-:W-:Y:S02]  /*0d90*/  @P1 IMAD.IADD R17, R19, 0x1, R17 ;  /* 0x0000000113111824 */ /* 0x000fe400078e0211 */
[----:B-1----:R-:W-:-:S04]  /*0da0*/  @!P1 IMAD.WIDE.U32 R8, R6, R11, R8 ;  /* 0x0000000b06089225 */ /* 0x002fc800078e0008 */
[----:B------:R-:W-:Y:S02]  /*0db0*/  @!P1 IMAD.MOV.U32 R18, RZ, RZ, R8 ;  /* 0x000000ffff129224 */ /* 0x000fe400078e0008 */
[----:B------:R-:W-:Y:S02]  /*0dc0*/  @!P1 IMAD.MOV.U32 R17, RZ, RZ, R9 ;  /* 0x000000ffff119224 */ /* 0x000fe400078e0009 */
[----:B--2---:R-:W-:-:S04]  /*0dd0*/  IMAD.WIDE.U32 R12, R2, UR4, RZ ;  /* 0x00000004020c7c25 */ /* 0x004fc8000f8e00ff */
[----:B------:R-:W-:Y:S01]  /*0de0*/  IMAD R23, R2, UR5, RZ ;  /* 0x0000000502177c24 */ /* 0x000fe2000f8e02ff */
[----:B------:R0:W-:Y:S03]  /*0df0*/  STL.64 [R1], R12 ;  /* 0x0000000c01007387 */ /* 0x0001e60000100a00 */
[----:B------:R-:W-:Y:S01]  /*0e00*/  IMAD.IADD R23, R13, 0x1, R23 ;  /* 0x000000010d177824 */ /* 0x000fe200078e0217 */
[----:B------:R-:W-:Y:S06]  /*0e10*/  @P0 BRA `(.L_x_11) ;  /* 0x0000000000200947 */ /* 0x000fec0003800000 */
[----:B------:R-:W-:Y:S01]  /*0e20*/  UISETP.GE.U32.AND UP0, UPT, UR40, 0x5, UPT ;  /* 0x000000052800788c */ /* 0x000fe2000bf06070 */
[----:B------:R-:W-:Y:S01]  /*0e30*/  IADD3 R18, P0, R18, R12, RZ ;  /* 0x0000000c12127210 */ /* 0x000fe20007f1e0ff */
[----:B------:R-:W-:Y:S01]  /*0e40*/  UIMAD.WIDE.U32 UR4, UR40, -0x33333333, URZ ;  /* 0xcccccccd280478a5 */ /* 0x000fe2000f8e003f */
[----:B------:R-:W-:-:S03]  /*0e50*/  UMOV UR39, URZ ;  /* 0x0000003f00277c82 */ /* 0x000fc60008000000 */
[----:B------:R-:W-:Y:S01]  /*0e60*/  USHF.R.U32.HI UR4, URZ, 0x2, UR5 ;  /* 0x000000023f047899 */ /* 0x000fe20008011605 */
[----:B------:R-:W-:-:S03]  /*0e70*/  IMAD.X R17, R23, 0x1, R17, P0 ;  /* 0x0000000117117824 */ /* 0x000fc600000e0611 */
[----:B------:R-:W-:Y:S02]  /*0e80*/  UIMAD UR38, UR4, -0x5, UR40 ;  /* 0xfffffffb042678a4 */ /* 0x000fe4000f8e0228 */
[----:B------:R-:W-:-:S12]  /*0e90*/  @UP0 ULOP3.LUT UR39, UR4, 0x1, URZ, 0xc0, !UPT ;  /* 0x0000000104270892 */ /* 0x000fd8000f8ec03f */
.L_x_11:
[----:B------:R-:W-:Y:S01]  /*0ea0*/  ISETP.GE.U32.AND P0, PT, R18, UR8, PT ;  /* 0x0000000812007c0c */ /* 0x000fe2000bf06070 */
[----:B------:R-:W-:Y:S01]  /*0eb0*/  IMAD.MOV.U32 R19, RZ, RZ, -0x1 ;  /* 0xffffffffff137424 */ /* 0x000fe200078e00ff */
[----:B------:R-:W-:Y:S01]  /*0ec0*/  PRMT R8, RZ, 0x7610, R8 ;  /* 0x00007610ff087816 */ /* 0x000fe20000000008 */
[----:B------:R-:W-:Y:S01]  /*0ed0*/  IMAD.MOV.U32 R22, RZ, RZ, -0x1 ;  /* 0xffffffffff167424 */ /* 0x000fe200078e00ff */
[----:B------:R-:W-:Y:S01]  /*0ee0*/  ISETP.GE.U32.AND.EX P0, PT, R17, UR9, PT, P0 ;  /* 0x0000000911007c0c */ /* 0x000fe2000bf06100 */
[----:B------:R-:W-:-:S12]  /*0ef0*/  IMAD.MOV.U32 R2, RZ, RZ, -0x1 ;  /* 0xffffffffff027424 */ /* 0x000fd800078e00ff */
[----:B------:R-:W-:Y:S05]  /*0f00*/  @P0 BRA `(.L_x_12) ;  /* 0x00000004002c0947 */ /* 0x000fea0003800000 */
[----:B------:R-:W1:Y:S01]  /*0f10*/  LDC.64 R26, c[0x0][0x628] ;  /* 0x00018a00ff1a7b82 */ /* 0x000e620000000a00 */
[----:B------:R-:W-:Y:S02]  /*0f20*/  IMAD.MOV.U32 R8, RZ, RZ, R18 ;  /* 0x000000ffff087224 */ /* 0x000fe400078e0012 */
[----:B------:R-:W-:-:S05]  /*0f30*/  IMAD.MOV.U32 R9, RZ, RZ, R17 ;  /* 0x000000ffff097224 */ /* 0x000fca00078e0011 */
[----:B------:R-:W2:Y:S08]  /*0f40*/  LDC R2, c[0x0][0x630] ;  /* 0x00018c00ff027b82 */ /* 0x000eb00000000800 */
[----:B------:R-:W3:Y:S01]  /*0f50*/  LDC.64 R28, c[0x0][0x620] ;  /* 0x00018800ff1c7b82 */ /* 0x000ee20000000a00 */
[----:B-1----:R-:W-:-:S04]  /*0f60*/  ISETP.NE.U32.AND P0, PT, R26, RZ, PT ;  /* 0x000000ff1a00720c */ /* 0x002fc80003f05070 */
[----:B------:R-:W-:-:S13]  /*0f70*/  ISETP.NE.AND.EX P0, PT, R27, RZ, PT, P0 ;  /* 0x000000ff1b00720c */ /* 0x000fda0003f05300 */
[----:B--23--:R-:W-:Y:S05]  /*0f80*/  @!P0 BRA `(.L_x_13) ;  /* 0x0000000000288947 */ /* 0x00cfea0003800000 */
[----:B0-----:R-:W0:Y:S02]  /*0f90*/  LDC R13, c[0x0][0x634] ;  /* 0x00018d00ff0d7b82 */ /* 0x001e240000000800 */
[----:B0-----:R-:W-:-:S05]  /*0fa0*/  IADD3 R13, P0, R18, R13, RZ ;  /* 0x0000000d120d7210 */ /* 0x001fca0007f1e0ff */
[----:B------:R-:W-:-:S04]  /*0fb0*/  IMAD.X R15, RZ, RZ, R17, P0 ;  /* 0x000000ffff0f7224 */ /* 0x000fc800000e0611 */
[----:B------:R-:W-:-:S04]  /*0fc0*/  IMAD.WIDE.U32 R8, R15, R26, RZ ;  /* 0x0000001a0f087225 */ /* 0x000fc800078e00ff */
[----:B------:R-:W-:-:S04]  /*0fd0*/  IMAD.WIDE.U32 R10, P0, R13, R27, R8 ;  /* 0x0000001b0d0a7225 */ /* 0x000fc80007800008 */
[----:B------:R-:W-:-:S04]  /*0fe0*/  IMAD.WIDE.U32 R8, R13, R26, RZ ;  /* 0x0000001a0d087225 */ /* 0x000fc800078e00ff */
[----:B------:R-:W-:Y:S01]  /*0ff0*/  IMAD.X R13, RZ, RZ, RZ, P0 ;  /* 0x000000ffff0d7224 */ /* 0x000fe200000e06ff */
[----:B------:R-:W-:Y:S01]  /*1000*/  IADD3 RZ, P0, R9, R10, RZ ;  /* 0x0000000a09ff7210 */ /* 0x000fe20007f1e0ff */
[----:B------:R-:W-:-:S04]  /*1010*/  IMAD.MOV.U32 R12, RZ, RZ, R11 ;  /* 0x000000ffff0c7224 */ /* 0x000fc800078e000b */
[----:B------:R-:W-:-:S08]  /*1020*/  IMAD.WIDE.U32.X R8, R15, R27, R12, P0 ;  /* 0x0000001b0f087225 */ /* 0x000fd000000e040c */
.L_x_13:
[----:B------:R-:W1:Y:S01]  /*1030*/  LDC.64 R32, c[0x0][0x640] ;  /* 0x00019000ff207b82 */ /* 0x000e620000000a00 */
[-C--:B------:R-:W-:Y:S01]  /*1040*/  SHF.R.U64 R30, R8, R2.reuse, R9 ;  /* 0x00000002081e7219 */ /* 0x080fe20000001209 */
[----:B------:R-:W-:Y:S01]  /*1050*/  IMAD.MOV.U32 R19, RZ, RZ, R17 ;  /* 0x000000ffff137224 */ /* 0x000fe200078e0011 */
[----:B------:R-:W-:Y:S01]  /*1060*/  SHF.R.U32.HI R2, RZ, R2, R9 ;  /* 0x00000002ff027219 */ /* 0x000fe20000011609 */
[----:B------:R-:W-:Y:S01]  /*1070*/  IMAD.MOV.U32 R26, RZ, RZ, 0x1 ;  /* 0x00000001ff1a7424 */ /* 0x000fe200078e00ff */
[----:B------:R-:W-:-:S03]  /*1080*/  IADD3 R11, P0, RZ, -R30, RZ ;  /* 0x8000001eff0b7210 */ /* 0x000fc60007f1e0ff */
[----:B------:R-:W2:Y:S02]  /*1090*/  LDC R10, c[0x0][0x618] ;  /* 0x00018600ff0a7b82 */ /* 0x000ea40000000800 */
[----:B------:R-:W-:-:S04]  /*10a0*/  IMAD.X R9, RZ, RZ, ~R2, P0 ;  /* 0x000000ffff097224 */ /* 0x000fc800000e0e02 */
[-C--:B------:R-:W-:Y:S02]  /*10b0*/  IMAD R2, R9, R28.reuse, RZ ;  /* 0x0000001c09027224 */ /* 0x080fe400078e02ff */
[----:B0-----:R-:W0:Y:S01]  /*10c0*/  LDC R13, c[0x0][0x608] ;  /* 0x00018200ff0d7b82 */ /* 0x001e220000000800 */
[----:B------:R-:W-:-:S04]  /*10d0*/  IMAD.WIDE.U32 R8, R11, R28, R18 ;  /* 0x0000001c0b087225 */ /* 0x000fc800078e0012 */
[----:B------:R-:W-:Y:S02]  /*10e0*/  IMAD R11, R11, R29, R2 ;  /* 0x0000001d0b0b7224 */ /* 0x000fe400078e0202 */
[----:B------:R-:W-:Y:S01]  /*10f0*/  IMAD.MOV.U32 R2, RZ, RZ, -0x1 ;  /* 0xffffffffff027424 */ /* 0x000fe200078e00ff */
[----:B------:R-:W3:Y:S01]  /*1100*/  LDC R31, c[0x0][0x658] ;  /* 0x00019600ff1f7b82 */ /* 0x000ee20000000800 */
[----:B------:R-:W-:Y:S01]  /*1110*/  IMAD.IADD R9, R9, 0x1, R11 ;  /* 0x0000000109097824 */ /* 0x000fe200078e020b */
[----:B-1----:R-:W-:-:S04]  /*1120*/  ISETP.NE.U32.AND P0, PT, R32, RZ, PT ;  /* 0x000000ff2000720c */ /* 0x002fc80003f05070 */
[----:B------:R-:W-:Y:S02]  /*1130*/  ISETP.NE.AND.EX P0, PT, R33, RZ, PT, P0 ;  /* 0x000000ff2100720c */ /* 0x000fe40003f05300 */
[----:B------:R-:W1:Y:S01]  /*1140*/  LDC R29, c[0x0][0x600] ;  /* 0x00018000ff1d7b82 */ /* 0x000e620000000800 */
[-CC-:B--2---:R-:W-:Y:S02]  /*1150*/  SHF.R.U64 R27, R8, R10.reuse, R9.reuse ;  /* 0x0000000a081b7219 */ /* 0x184fe40000001209 */
[----:B------:R-:W-:-:S05]  /*1160*/  SHF.R.U32.HI R8, RZ, R10, R9 ;  /* 0x0000000aff087219 */ /* 0x000fca0000011609 */
[----:B------:R-:W2:Y:S01]  /*1170*/  LDC R22, c[0x0][0x648] ;  /* 0x00019200ff167b82 */ /* 0x000ea20000000800 */
[-CC-:B0-----:R-:W-:Y:S02]  /*1180*/  SHF.R.U64 R34, R27, R13.reuse, R8.reuse ;  /* 0x0000000d1b227219 */ /* 0x181fe40000001208 */
[----:B------:R-:W-:-:S05]  /*1190*/  SHF.R.U32.HI R8, RZ, R13, R8 ;  /* 0x0000000dff087219 */ /* 0x000fca0000011608 */
[----:B------:R-:W0:Y:S01]  /*11a0*/  LDC R24, c[0x0][0x638] ;  /* 0x00018e00ff187b82 */ /* 0x000e220000000800 */
[-CC-:B---3--:R-:W-:Y:S02]  /*11b0*/  SHF.R.U64 R36, R34, R31.reuse, R8.reuse ;  /* 0x0000001f22247219 */ /* 0x188fe40000001208 */
[-C--:B------:R-:W-:Y:S02]  /*11c0*/  SHF.L.U32 R2, R2, R31.reuse, RZ ;  /* 0x0000001f02027219 */ /* 0x080fe400000006ff */
[----:B------:R-:W-:Y:S01]  /*11d0*/  SHF.R.U32.HI R9, RZ, R31, R8 ;  /* 0x0000001fff097219 */ /* 0x000fe20000011608 */
[----:B------:R-:W-:Y:S01]  /*11e0*/  IMAD.MOV.U32 R8, RZ, RZ, R36 ;  /* 0x000000ffff087224 */ /* 0x000fe200078e0024 */
[----:B------:R-:W-:Y:S01]  /*11f0*/  LOP3.LUT R15, RZ, R2, RZ, 0x33, !PT ;  /* 0x00000002ff0f7212 */ /* 0x000fe200078e33ff */
[----:B------:R-:W3:Y:S01]  /*1200*/  LDC R28, c[0x0][0x610] ;  /* 0x00018400ff1c7b82 */ /* 0x000ee20000000800 */
[----:B------:R-:W-:Y:S05]  /*1210*/  @!P0 BRA `(.L_x_14) ;  /* 0x0000000000288947 */ /* 0x000fea0003800000 */
[----:B------:R-:W4:Y:S02]  /*1220*/  LDC R13, c[0x0][0x64c] ;  /* 0x00019300ff0d7b82 */ /* 0x000f240000000800 */
[----:B----4-:R-:W-:-:S05]  /*1230*/  IADD3 R13, P0, R36, R13, RZ ;  /* 0x0000000d240d7210 */ /* 0x010fca0007f1e0ff */
        /* <DEDUP_REMOVED lines=8> */
.L_x_14:
[----:B--2---:R-:W-:Y:S01]  /*12c0*/  SHF.R.U64 R7, R8, R22, R9 ;  /* 0x0000001608077219 */ /* 0x004fe20000001209 */
[----:B-1----:R-:W-:Y:S01]  /*12d0*/  VIADD R8, R29, 0xffffffff ;  /* 0xffffffff1d087836 */ /* 0x002fe20000000000 */
[----:B------:R-:W-:Y:S01]  /*12e0*/  SHF.L.U32 R2, R26, R31, RZ ;  /* 0x0000001f1a027219 */ /* 0x000fe200000006ff */
[----:B------:R-:W-:Y:S01]  /*12f0*/  @P1 IMAD R21, R25, R20, R6 ;  /* 0x0000001419151224 */ /* 0x000fe200078e0206 */
[----:B------:R-:W-:Y:S01]  /*1300*/  LOP3.LUT R15, R34, R15, RZ, 0xc0, !PT ;  /* 0x0000000f220f7212 */ /* 0x000fe200078ec0ff */
[----:B------:R-:W-:Y:S01]  /*1310*/  IMAD.MOV R9, RZ, RZ, -R7 ;  /* 0x000000ffff097224 */ /* 0x000fe200078e0a07 */
[----:B------:R-:W-:-:S03]  /*1320*/  LOP3.LUT R8, R27, R8, RZ, 0xc0, !PT ;  /* 0x000000081b087212 */ /* 0x000fc600078ec0ff */
[----:B------:R-:W-:Y:S02]  /*1330*/  IMAD R6, R2, R7, R15 ;  /* 0x0000000702067224 */ /* 0x000fe400078e020f */
[----:B0-----:R-:W-:Y:S02]  /*1340*/  IMAD R2, R9, R24, R36 ;  /* 0x0000001809027224 */ /* 0x001fe400078e0224 */
[----:B---3--:R-:W-:Y:S02]  /*1350*/  IMAD R19, R6, R28, R21 ;  /* 0x0000001c06137224 */ /* 0x008fe400078e0215 */
[----:B------:R-:W-:Y:S02]  /*1360*/  IMAD R2, R2, R29, R8 ;  /* 0x0000001d02027224 */ /* 0x000fe400078e0208 */
[----:B------:R-:W-:-:S03]  /*1370*/  IMAD.MOV.U32 R6, RZ, RZ, 0x1 ;  /* 0x00000001ff067424 */ /* 0x000fc600078e00ff */
[----:B------:R-:W-:Y:S02]  /*1380*/  SEL R22, R2, R19, !P1 ;  /* 0x0000001302167207 */ /* 0x000fe40004800000 */
[----:B------:R-:W-:Y:S01]  /*1390*/  SEL R19, R19, R2, !P1 ;  /* 0x0000000213137207 */ /* 0x000fe20004800000 */
[----:B------:R-:W-:Y:S01]  /*13a0*/  IMAD.MOV.U32 R2, RZ, RZ, R30 ;  /* 0x000000ffff027224 */ /* 0x000fe200078e001e */
[----:B------:R-:W-:-:S07]  /*13b0*/  PRMT R8, R6, 0x7610, R8 ;  /* 0x0000761006087816 */ /* 0x000fce0000000008 */
.L_x_12:
[----:B------:R-:W-:Y:S05]  /*13c0*/  @!P2 BRA `(.L_x_15) ;  /* 0x00000000000ca947 */ /* 0x000fea0003800000 */
[----:B------:R-:W-:Y:S01]  /*13d0*/  UCGABAR_WAIT ;  /* 0x0000000000007dc7 */ /* 0x000fe20008000000 */
[----:B------:R-:W-:Y:S01]  /*13e0*/  CCTL.IVALL ;  /* 0x00000000ff00798f */ /* 0x000fe20002000000 */
[----:B------:R-:W-:Y:S05]  /*13f0*/  BRA `(.L_x_16) ;  /* 0x0000000000047947 */ /* 0x000fea0003800000 */
.L_x_15:
[----:B------:R-:W-:Y:S06]  /*1400*/  BAR.SYNC.DEFER_BLOCKING 0x0 ;  /* 0x0000000000007b1d */ /* 0x000fec0000010000 */
.L_x_16:
[----:B------:R-:W-:Y:S05]  /*1410*/  @!P3 BRA `(.L_x_17) ;  /* 0x000000780088b947 */ /* 0x000fea0003800000 */
[----:B------:R-:W-:-:S13]  /*1420*/  ISETP.GT.U32.AND P0, PT, R35, 0x1, PT ;  /* 0x000000012300780c */ /* 0x000fda0003f04070 */
[----:B------:R-:W-:Y:S05]  /*1430*/  @P0 EXIT ;  /* 0x000000000000094d */ /* 0x000fea0003800000 */
.L_x_18:
[----:B------:R-:W-:-:S08]  /*1440*/  NOP ;  /* 0x0000000000007918 */ /* 0x000fd00000000000 */
[----:B------:R-:W1:Y:S02]  /*1450*/  USETMAXREG.TRY_ALLOC.CTAPOOL UP0, 0xe8 ;  /* 0x000000e8000079c8 */ /* 0x000e640008000600 */
[----:B-1----:R-:W-:-:S13]  /*1460*/  PLOP3.LUT P0, PT, PT, PT, UP0, 0x80, 0x0 ;  /* 0x000000000000781c */ /* 0x002fda0003f0f008 */
[----:B------:R-:W-:Y:S05]  /*1470*/  @!P0 BRA `(.L_x_18) ;  /* 0xfffffffc00f08947 */ /* 0x000fea000383ffff */
[----:B------:R-:W-:-:S13]  /*1480*/  LOP3.LUT P0, RZ, R8, 0xff, RZ, 0xc0, !PT ;  /* 0x000000ff08ff7812 */ /* 0x000fda000780c0ff */
[----:B------:R-:W-:Y:S05]  /*1490*/  @!P0 EXIT ;  /* 0x000000000000894d */ /* 0x000fea0003800000 */
[----:B------:R-:W1:Y:S01]  /*14a0*/  S2UR UR4, SR_CgaCtaId ;  /* 0x00000000000479c3 */ /* 0x000e620000008800 */
[----:B------:R-:W-:Y:S01]  /*14b0*/  VIADD R14, R14, 0xffffffff ;  /* 0xffffffff0e0e7836 */ /* 0x000fe20000000000 */
[CC--:B------:R-:W-:Y:S01]  /*14c0*/  LEA.HI R4, R0.reuse, R3.reuse, RZ, 0x2 ;  /* 0x0000000300047211 */ /* 0x0c0fe200078f10ff */
[----:B------:R-:W-:Y:S01]  /*14d0*/  UMOV UR41, 0x400 ;  /* 0x0000040000297882 */ /* 0x000fe20000000000 */
[----:B------:R-:W-:Y:S01]  /*14e0*/  LEA.HI R0, R0, R3, RZ, 0x5 ;  /* 0x0000000300007211 */ /* 0x000fe200078f28ff */
[----:B------:R-:W-:Y:S01]  /*14f0*/  UISETP.LT.AND UP0, UPT, UR40, 0x1, UPT ;  /* 0x000000012800788c */ /* 0x000fe2000bf01270 */
[----:B------:R-:W-:Y:S01]  /*1500*/  R2UR UR42, R14 ;  /* 0x000000000e2a72ca */ /* 0x000fe200000e0000 */
[----:B------:R-:W-:Y:S01]  /*1510*/  USHF.L.U32 UR44, UR40, 0x1, URZ ;  /* 0x00000001282c7899 */ /* 0x000fe2000800063f */
[--C-:B------:R-:W-:Y:S01]  /*1520*/  SHF.R.S32.HI R156, RZ, 0x2, R4.reuse ;  /* 0x00000002ff9c7819 */ /* 0x100fe20000011404 */
[----:B------:R-:W-:Y:S01]  /*1530*/  USEL UR43, UR40, 0x1, UP0 ;  /* 0x00000001282b7887 */ /* 0x000fe20008000000 */
[----:B------:R-:W-:-:S02]  /*1540*/  SHF.R.S32.HI R5, RZ, 0x1f, R4 ;  /* 0x0000001fff057819 */ /* 0x000fc40000011404 */
[----:B------:R-:W-:Y:S01]  /*1550*/  LOP3.LUT R158, R4, 0xfffffffc, RZ, 0xc0, !PT ;  /* 0xfffffffc049e7812 */ /* 0x000fe200078ec0ff */
[----:B------:R-:W-:Y:S01]  /*1560*/  UIADD3 UR43, -UR43, UR40, URZ ;  /* 0x000000282b2b7290 */ /* 0x000fe2000fffe13f */
[----:B------:R-:W-:Y:S02]  /*1570*/  LEA.HI R5, R5, R156, RZ, 0x3 ;  /* 0x0000009c05057211 */ /* 0x000fe400078f18ff */
[----:B------:R-:W-:Y:S01]  /*1580*/  ISETP.NE.AND P0, PT, R14, RZ, PT ;  /* 0x000000ff0e00720c */ /* 0x000fe20003f05270 */
[----:B------:R-:W-:Y:S01]  /*1590*/  IMAD.IADD R158, R3, 0x1, -R158 ;  /* 0x00000001039e7824 */ /* 0x000fe200078e0a9e */
[----:B------:R-:W-:Y:S01]  /*15a0*/  LOP3.LUT R5, R5, 0xfffffff8, RZ, 0xc0, !PT ;  /* 0xfffffff805057812 */ /* 0x000fe200078ec0ff */
[----:B------:R-:W-:Y:S01]  /*15b0*/  USHF.L.U32 UR42, UR42, 0x3, URZ ;  /* 0x000000032a2a7899 */ /* 0x000fe2000800063f */
[----:B------:R-:W-:Y:S02]  /*15c0*/  LOP3.LUT R172, R16, 0x1, RZ, 0xfc, !PT ;  /* 0x0000000110ac7812 */ /* 0x000fe400078efcff */
[----:B------:R-:W-:Y:S01]  /*15d0*/  SEL R173, RZ, 0x1, P0 ;  /* 0x00000001ffad7807 */ /* 0x000fe20000000000 */
[----:B------:R-:W-:Y:S01]  /*15e0*/  IMAD.IADD R156, R156, 0x1, -R5 ;  /* 0x000000019c9c7824 */ /* 0x000fe200078e0a05 */
[----:B-1----:R-:W-:Y:S01]  /*15f0*/  ULEA UR41, UR4, UR41, 0x18 ;  /* 0x0000002904297291 */ /* 0x002fe2000f8ec03f */
[----:B------:R-:W-:Y:S01]  /*1600*/  SHF.R.S32.HI R5, RZ, 0x5, R0 ;  /* 0x00000005ff057819 */ /* 0x000fe20000011400 */
[----:B------:R-:W-:Y:S01]  /*1610*/  IMAD.U32 R160, RZ, RZ, UR42 ;  /* 0x0000002affa07e24 */ /* 0x000fe2000f8e00ff */
[----:B------:R-:W-:Y:S01]  /*1620*/  ULDC UR4, c[0x0][0x284] ;  /* 0x0000a10000047ab9 */ /* 0x000fe20000000800 */
[----:B------:R-:W-:Y:S01]  /*1630*/  UIADD3 UR45, UR41, 0x60, URZ ;  /* 0x00000060292d7890 */ /* 0x000fe2000fffe03f */
[--C-:B------:R-:W-:Y:S01]  /*1640*/  SHF.R.S32.HI R157, RZ, 0x1f, R156.reuse ;  /* 0x0000001fff9d7819 */ /* 0x100fe2000001149c */
[----:B------:R-:W-:Y:S01]  /*1650*/  IMAD R163, R5, -0x10, -R156 ;  /* 0xfffffff005a37824 */ /* 0x000fe200078e0a9c */
[----:B------:R-:W-:-:S02]  /*1660*/  LOP3.LUT R162, R160, 0x8, RZ, 0xc0, !PT ;  /* 0x00000008a0a27812 */ /* 0x000fc400078ec0ff */
[----:B------:R-:W-:Y:S01]  /*1670*/  LOP3.LUT R160, R160, 0x8, RZ, 0xc, !PT ;  /* 0x00000008a0a07812 */ /* 0x000fe200078e0cff */
[----:B------:R-:W-:Y:S01]  /*1680*/  IMAD.U32 R159, RZ, RZ, UR45 ;  /* 0x0000002dff9f7e24 */ /* 0x000fe2000f8e00ff */
[----:B------:R-:W-:Y:S01]  /*1690*/  LOP3.LUT R162, R162, 0x18, RZ, 0x3c, !PT ;  /* 0x00000018a2a27812 */ /* 0x000fe200078e3cff */
[----:B------:R-:W-:-:S04]  /*16a0*/  IMAD.WIDE R156, R5, 0x10, R156 ;  /* 0x00000010059c7825 */ /* 0x000fc800078e029c */
[----:B------:R-:W-:Y:S02]  /*16b0*/  VIADD R161, R159, UR42 ;  /* 0x0000002a9fa17c36 */ /* 0x000fe40008000000 */
[----:B------:R-:W-:-:S07]  /*16c0*/  VIADD R163, R163, UR4 ;  /* 0x00000004a3a37c36 */ /* 0x000fce0008000000 */
.L_x_294:
[----:B------:R-:W-:Y:S01]  /*16d0*/  SHF.L.U32 R0, R173, 0x1f, RZ ;  /* 0x0000001fad007819 */ /* 0x000fe200000006ff */
[----:B------:R-:W-:Y:S02]  /*16e0*/  ULDC UR4, c[0x0][0x28c] ;  /* 0x0000a30000047ab9 */ /* 0x000fe40000000800 */
[----:B------:R-:W-:Y:S01]  /*16f0*/  ISETP.LT.AND P1, PT, RZ, UR4, PT ;  /* 0x00000004ff007c0c */ /* 0x000fe2000bf21270 */
[----:B------:R-:W1:Y:S02]  /*1700*/  SYNCS.PHASECHK.TRANS64.TRYWAIT P0, [R159+UR42], R0 ;  /* 0x000000009f0075a7 */ /* 0x000e64000800016a */
[----:B-1-34-:R-:W-:Y:S10]  /*1710*/  @!P0 BRA `(.L_x_19) ;  /* 0x0000008800548947 */ /* 0x01aff40003800000 */
.L_x_317:
[----:B------:R-:W-:Y:S05]  /*1720*/  @P1 BRA `(.L_x_20) ;  /* 0x0000000000401947 */ /* 0x000fea0003800000 */
[----:B-1----:R-:W-:Y:S01]  /*1730*/  MOV R0, 0x0 ;  /* 0x0000000000007802 */ /* 0x002fe20000000f00 */
[----:B------:R-:W-:Y:S01]  /*1740*/  ULDC.64 UR4, c[0x4][0x68] ;  /* 0x01001a0000047ab9 */ /* 0x000fe20000000a00 */
[----:B------:R-:W-:Y:S01]  /*1750*/  ULDC.64 UR6, c[0x4][0x8] ;  /* 0x0100020000067ab9 */ /* 0x000fe20000000a00 */
[----:B------:R-:W-:Y:S01]  /*1760*/  IMAD.U32 R4, RZ, RZ, UR4 ;  /* 0x00000004ff047e24 */ /* 0x000fe2000f8e00ff */
[----:B------:R1:W2:Y:S01]  /*1770*/  LDC.64 R14, c[0x4][R0] ;  /* 0x01000000000e7b82 */ /* 0x0002a20000000a00 */
[----:B------:R-:W-:Y:S01]  /*1780*/  IMAD.U32 R5, RZ, RZ, UR5 ;  /* 0x00000005ff057e24 */ /* 0x000fe2000f8e00ff */
[----:B------:R-:W-:Y:S01]  /*1790*/  ULDC.64 UR4, c[0x4][0x70] ;  /* 0x01001c0000047ab9 */ /* 0x000fe20000000a00 */
[----:B------:R-:W-:Y:S02]  /*17a0*/  IMAD.U32 R10, RZ, RZ, UR6 ;  /* 0x00000006ff0a7e24 */ /* 0x000fe4000f8e00ff */
[----:B------:R-:W-:Y:S02]  /*17b0*/  IMAD.U32 R6, RZ, RZ, UR4 ;  /* 0x00000004ff067e24 */ /* 0x000fe4000f8e00ff */
[----:B------:R-:W-:-:S02]  /*17c0*/  IMAD.U32 R7, RZ, RZ, UR5 ;  /* 0x00000005ff077e24 */ /* 0x000fc4000f8e00ff */
[----:B------:R-:W-:Y:S02]  /*17d0*/  IMAD.U32 R11, RZ, RZ, UR7 ;  /* 0x00000007ff0b7e24 */ /* 0x000fe4000f8e00ff */
[----:B------:R-:W-:Y:S02]  /*17e0*/  IMAD.MOV.U32 R8, RZ, RZ, 0x1e1 ;  /* 0x000001e1ff087424 */ /* 0x000fe400078e00ff */
[----:B0-----:R-:W-:Y:S02]  /*17f0*/  IMAD.MOV.U32 R12, RZ, RZ, 0x1 ;  /* 0x00000001ff0c7424 */ /* 0x001fe400078e00ff */
[----:B-1----:R-:W-:-:S07]  /*1800*/  IMAD.MOV.U32 R13, RZ, RZ, RZ ;  /* 0x000000ffff0d7224 */ /* 0x002fce00078e00ff */
[----:B------:R-:W-:-:S07]  /*1810*/  LEPC R20, `(.L_x_20) ;  /* 0x000000001014794e */ /* 0x000fce0000000000 */
[----:B--2--5:R-:W-:Y:S05]  /*1820*/  CALL.ABS.NOINC R14 ;  /* 0x000000000e007343 */ /* 0x024fea0003c00000 */
.L_x_20:
[----:B------:R-:W-:-:S13]  /*1830*/  ISETP.NE.AND P0, PT, R172, 0x3, PT ;  /* 0x00000003ac00780c */ /* 0x000fda0003f05270 */
[----:B------:R-:W-:Y:S05]  /*1840*/  @!P0 BRA `(.L_x_21) ;  /* 0x0000000000048947 */ /* 0x000fea0003800000 */
[----:B------:R-:W-:Y:S01]  /*1850*/  BPT.TRAP 0x1 ;  /* 0x000000040000795c */ /* 0x000fe20000300000 */
.L_x_21:
[----:B------:R-:W-:Y:S02]  /*1860*/  IMAD.U32 R3, RZ, RZ, UR38 ;  /* 0x00000026ff037e24 */ /* 0x000fe4000f8e00ff */
[----:B-1----:R-:W-:-:S03]  /*1870*/  IMAD.U32 R0, RZ, RZ, UR39 ;  /* 0x00000027ff007e24 */ /* 0x002fc6000f8e00ff */
[----:B------:R-:W-:Y:S02]  /*1880*/  LEA R3, R3, UR41, 0x3 ;  /* 0x0000002903037c11 */ /* 0x000fe4000f8e18ff */
[----:B------:R-:W-:-:S04]  /*1890*/  SHF.L.U32 R0, R0, 0x1f, RZ ;  /* 0x0000001f00007819 */ /* 0x000fc800000006ff */
[----:B------:R1:W2:Y:S01]  /*18a0*/  SYNCS.PHASECHK.TRANS64.TRYWAIT P1, [R3+URZ], R0 ;  /* 0x00000000030075a7 */ /* 0x0002a2000802017f */
[----:B------:R-:W-:Y:S05]  /*18b0*/  @!P0 BRA `(.L_x_22) ;  /* 0x0000000000048947 */ /* 0x000fea0003800000 */
[----:B------:R-:W-:Y:S01]  /*18c0*/  BPT.TRAP 0x1 ;  /* 0x000000040000795c */ /* 0x000fe20000300000 */
.L_x_22:
[----:B------:R-:W-:-:S05]  /*18d0*/  IMAD.U32 R4, RZ, RZ, UR43 ;  /* 0x0000002bff047e24 */ /* 0x000fca000f8e00ff */
[----:B------:R-:W-:Y:S01]  /*18e0*/  ISETP.GE.AND P2, PT, R4, 0x1, PT ;  /* 0x000000010400780c */ /* 0x000fe20003f46270 */
[----:B--2---:R-:W-:-:S12]  /*18f0*/  @P1 BRA `(.L_x_23) ;  /* 0x0000000000081947 */ /* 0x004fd80003800000 */
[----:B------:R-:W2:Y:S02]  /*1900*/  SYNCS.PHASECHK.TRANS64.TRYWAIT P1, [R3+URZ], R0 ;  /* 0x00000000030075a7 */ /* 0x000ea4000802017f */
[----:B--2---:R-:W-:Y:S05]  /*1910*/  @!P1 BRA `(.L_x_24) ;  /* 0x0000008400e89947 */ /* 0x004fea0003800000 */
.L_x_23:
[----:B------:R-:W-:Y:S05]  /*1920*/  WARPSYNC.ALL ;  /* 0x0000000000007948 */ /* 0x000fea0003800000 */
[----:B------:R-:W-:Y:S01]  /*1930*/  UIADD3 UR4, UR41, 0x180, URZ ;  /* 0x0000018029047890 */ /* 0x000fe2000fffe03f */
[----:B------:R-:W-:Y:S01]  /*1940*/  WARPGROUP.ARRIVE ;  /* 0x00000000000079c5 */ /* 0x000fe20000000000 */
[----:B------:R-:W-:Y:S02]  /*1950*/  UIADD3 UR5, UR41, 0xa180, URZ ;  /* 0x0000a18029057890 */ /* 0x000fe4000fffe03f */
[----:B------:R-:W-:Y:S02]  /*1960*/  USHF.R.U32.HI UR4, URZ, 0x4, UR4 ;  /* 0x000000043f047899 */ /* 0x000fe40008011604 */
[----:B------:R-:W-:-:S02]  /*1970*/  USHF.R.U32.HI UR5, URZ, 0x4, UR5 ;  /* 0x000000043f057899 */ /* 0x000fc40008011605 */
[----:B------:R-:W-:Y:S02]  /*1980*/  ULOP3.LUT UR4, UR4, 0x3fff, URZ, 0xc0, !UPT ;  /* 0x00003fff04047892 */ /* 0x000fe4000f8ec03f */
[----:B------:R-:W-:Y:S02]  /*1990*/  ULOP3.LUT UR5, UR5, 0x3fff, URZ, 0xc0, !UPT ;  /* 0x00003fff05057892 */ /* 0x000fe4000f8ec03f */
[----:B------:R-:W-:Y:S02]  /*19a0*/  ULOP3.LUT UR8, UR4, 0x10000, URZ, 0xfc, !UPT ;  /* 0x0001000004087892 */ /* 0x000fe4000f8efc3f */
[----:B------:R-:W-:Y:S02]  /*19b0*/  ULOP3.LUT UR9, UR5, 0x10000, URZ, 0xfc, !UPT ;  /* 0x0001000005097892 */ /* 0x000fe4000f8efc3f */
[----:B------:R-:W-:Y:S02]  /*19c0*/  ULEA UR10, UR38, UR8, 0x9 ;  /* 0x00000008260a7291 */ /* 0x000fe4000f8e483f */
[----:B------:R-:W-:Y:S01]  /*19d0*/  ULEA UR11, UR38, UR9, 0xb ;  /* 0x00000009260b7291 */ /* 0x000fe2000f8e583f */
[----:B------:R-:W-:Y:S01]  /*19e0*/  UMOV UR5, 0x40000040 ;  /* 0x4000004000057882 */ /* 0x000fe20000000000 */
[----:B------:R-:W-:-:S03]  /*19f0*/  UMOV UR7, 0x40000040 ;  /* 0x4000004000077882 */ /* 0x000fc60000000000 */
[----:B------:R-:W-:Y:S02]  /*1a00*/  UMOV UR4, UR10 ;  /* 0x0000000a00047c82 */ /* 0x000fe40008000000 */
[----:B------:R-:W-:Y:S02]  /*1a10*/  UMOV UR6, UR11 ;  /* 0x0000000b00067c82 */ /* 0x000fe40008000000 */
[----:B------:R-:W-:Y:S01]  /*1a20*/  HGMMA.64x256x8.F32.TF32 R24, gdesc[UR4], RZ, !UPT, gsb0 ;  /* 0x07e00000041879f0 */ /* 0x000fe2000c0028ff */
[----:B------:R-:W-:Y:S02]  /*1a30*/  UIADD3 UR4, UR10, 0x2, URZ ;  /* 0x000000020a047890 */ /* 0x000fe4000fffe03f */
[----:B------:R-:W-:Y:S01]  /*1a40*/  UIADD3 UR6, UR11, 0x2, URZ ;  /* 0x000000020b067890 */ /* 0x000fe2000fffe03f */
[----:B------:R-:W-:Y:S01]  /*1a50*/  UMOV UR5, 0x40000040 ;  /* 0x4000004000057882 */ /* 0x000fe20000000000 */
[----:B------:R-:W-:Y:S01]  /*1a60*/  UMOV UR7, 0x40000040 ;  /* 0x4000004000077882 */ /* 0x000fe20000000000 */
[----:B------:R-:W-:-:S02]  /*1a70*/  WARPGROUP.DEPBAR.LE gsb0, 0x0 ;  /* 0x00008000000079c5 */ /* 0x000fc40000010000 */
[----:B------:R-:W-:-:S15]  /*1a80*/  WARPGROUP.ARRIVE ;  /* 0x00000000000079c5 */ /* 0x000fde0000000000 */
[----:B------:R-:W-:-:S05]  /*1a90*/  NOP ;  /* 0x0000000000007918 */ /* 0x000fca0000000000 */
[----:B------:R-:W-:Y:S01]  /*1aa0*/  HGMMA.64x256x8.F32.TF32 R24, gdesc[UR4], R24, gsb0 ;  /* 0x07e00000041879f0 */ /* 0x000fe20008002818 */
[----:B------:R-:W-:Y:S02]  /*1ab0*/  UIADD3 UR4, UR10, 0x4, URZ ;  /* 0x000000040a047890 */ /* 0x000fe4000fffe03f */
[----:B------:R-:W-:Y:S01]  /*1ac0*/  UIADD3 UR6, UR11, 0x4, URZ ;  /* 0x000000040b067890 */ /* 0x000fe2000fffe03f */
[----:B------:R-:W-:Y:S01]  /*1ad0*/  UMOV UR5, 0x40000040 ;  /* 0x4000004000057882 */ /* 0x000fe20000000000 */
[----:B------:R-:W-:Y:S01]  /*1ae0*/  UMOV UR7, 0x40000040 ;  /* 0x4000004000077882 */ /* 0x000fe20000000000 */
[----:B------:R-:W-:Y:S02]  /*1af0*/  WARPGROUP.DEPBAR.LE gsb0, 0x0 ;  /* 0x00008000000079c5 */ /* 0x000fe40000010000 */
        /* <DEDUP_REMOVED lines=10> */
[----:B------:R-:W-:Y:S03]  /*1ba0*/  HGMMA.64x256x8.F32.TF32 R24, gdesc[UR4], R24, gsb0 ;  /* 0x07e00000041879f0 */ /* 0x000fe60008002818 */
[----:B------:R-:W-:Y:S02]  /*1bb0*/  WARPGROUP.DEPBAR.LE gsb0, 0x0 ;  /* 0x00008000000079c5 */ /* 0x000fe40000010000 */
[----:B------:R-:W-:Y:S05]  /*1bc0*/  @!P2 BRA `(.L_x_25) ;  /* 0x000000040020a947 */ /* 0x000fea0003800000 */
[----:B------:R-:W-:Y:S01]  /*1bd0*/  UIADD3 UR4, UR38, 0x1, URZ ;  /* 0x0000000126047890 */ /* 0x000fe2000fffe03f */
[----:B-12---:R-:W-:Y:S02]  /*1be0*/  IMAD.U32 R0, RZ, RZ, UR43 ;  /* 0x0000002bff007e24 */ /* 0x006fe4000f8e00ff */
[----:B------:R-:W-:Y:S01]  /*1bf0*/  IMAD.U32 R3, RZ, RZ, UR38 ;  /* 0x00000026ff037e24 */ /* 0x000fe2000f8e00ff */
[----:B------:R-:W-:-:S04]  /*1c00*/  UISETP.NE.AND UP0, UPT, UR4, 0x5, UPT ;  /* 0x000000050400788c */ /* 0x000fc8000bf05270 */
[----:B------:R-:W-:Y:S02]  /*1c10*/  USEL UR5, URZ, 0x1, UP0 ;  /* 0x000000013f057887 */ /* 0x000fe40008000000 */
[----:B------:R-:W-:Y:S02]  /*1c20*/  USEL UR10, UR4, URZ, UP0 ;  /* 0x0000003f040a7287 */ /* 0x000fe40008000000 */
[----:B------:R-:W-:-:S06]  /*1c30*/  ULOP3.LUT UR5, UR39, UR5, URZ, 0x3c, !UPT ;  /* 0x0000000527057292 */ /* 0x000fcc000f8e3c3f */
[----:B------:R-:W-:-:S07]  /*1c40*/  IMAD.U32 R6, RZ, RZ, UR5 ;  /* 0x00000005ff067e24 */ /* 0x000fce000f8e00ff */
.L_x_32:
[----:B------:R-:W-:Y:S05]  /*1c50*/  @!P0 BRA `(.L_x_26) ;  /* 0x0000000000048947 */ /* 0x000fea0003800000 */
[----:B------:R-:W-:Y:S01]  /*1c60*/  BPT.TRAP 0x1 ;  /* 0x000000040000795c */ /* 0x000fe20000300000 */
.L_x_26:
[----:B------:R-:W-:Y:S01]  /*1c70*/  ULEA UR4, UR10, UR41, 0x3 ;  /* 0x000000290a047291 */ /* 0x000fe2000f8e183f */
[----:B------:R-:W-:-:S08]  /*1c80*/  SHF.L.U32 R4, R6, 0x1f, RZ ;  /* 0x0000001f06047819 */ /* 0x000fd000000006ff */
[----:B------:R1:W2:Y:S01]  /*1c90*/  SYNCS.PHASECHK.TRANS64.TRYWAIT P1, [UR4], R4 ;  /* 0x00000004ff0075a7 */ /* 0x0002a20008020144 */
[----:B------:R-:W-:Y:S05]  /*1ca0*/  @!P0 BRA `(.L_x_27) ;  /* 0x0000000000048947 */ /* 0x000fea0003800000 */
[----:B------:R-:W-:Y:S01]  /*1cb0*/  BPT.TRAP 0x1 ;  /* 0x000000040000795c */ /* 0x000fe20000300000 */
.L_x_27:
[----:B--2---:R-:W-:Y:S05]  /*1cc0*/  @P1 BRA `(.L_x_28) ;  /* 0x0000000000081947 */ /* 0x004fea0003800000 */
[----:B------:R-:W2:Y:S02]  /*1cd0*/  SYNCS.PHASECHK.TRANS64.TRYWAIT P1, [UR4], R4 ;  /* 0x00000004ff0075a7 */ /* 0x000ea40008020144 */
[----:B--2---:R-:W-:Y:S05]  /*1ce0*/  @!P1 BRA `(.L_x_29) ;  /* 0x0000008400089947 */ /* 0x004fea0003800000 */
.L_x_28:
[----:B------:R-:W-:Y:S01]  /*1cf0*/  ULEA UR11, UR10, UR8, 0x9 ;  /* 0x000000080a0b7291 */ /* 0x000fe2000f8e483f */
[----:B------:R-:W-:Y:S01]  /*1d00*/  WARPGROUP.ARRIVE ;  /* 0x00000000000079c5 */ /* 0x000fe20000000000 */
[----:B------:R-:W-:Y:S01]  /*1d10*/  ULEA UR12, UR10, UR9, 0xb ;  /* 0x000000090a0c7291 */ /* 0x000fe2000f8e583f */
[----:B------:R-:W-:Y:S01]  /*1d20*/  UMOV UR5, 0x40000040 ;  /* 0x4000004000057882 */ /* 0x000fe20000000000 */
[----:B------:R-:W-:-:S03]  /*1d30*/  UMOV UR7, 0x40000040 ;  /* 0x4000004000077882 */ /* 0x000fc60000000000 */
[----:B------:R-:W-:Y:S02]  /*1d40*/  UMOV UR4, UR11 ;  /* 0x0000000b00047c82 */ /* 0x000fe40008000000 */
[----:B------:R-:W-:Y:S02]  /*1d50*/  UMOV UR6, UR12 ;  /* 0x0000000c00067c82 */ /* 0x000fe40008000000 */
[----:B------:R-:W-:Y:S01]  /*1d60*/  HGMMA.64x256x8.F32.TF32 R24, gdesc[UR4], R24, gsb0 ;  /* 0x07e00000041879f0 */ /* 0x000fe20008002818 */
        /* <DEDUP_REMOVED lines=26> */
[----:B------:R-:W-:Y:S01]  /*1f10*/  BPT.TRAP 0x1 ;  /* 0x000000040000795c */ /* 0x000fe20000300000 */
.L_x_30:
[----:B------:R-:W-:-:S13]  /*1f20*/  ISETP.NE.AND P1, PT, R153, RZ, PT ;  /* 0x000000ff9900720c */ /* 0x000fda0003f25270 */
[----:B-12---:R-:W-:-:S05]  /*1f30*/  @P1 LEA R4, R3, UR41, 0x3 ;  /* 0x0000002903041c11 */ /* 0x006fca000f8e18ff */
[----:B------:R-:W-:-:S05]  /*1f40*/  @P1 VIADD R5, R4, 0x28 ;  /* 0x0000002804051836 */ /* 0x000fca0000000000 */
[----:B------:R-:W-:-:S04]  /*1f50*/  @P1 PRMT R5, R152, 0x654, R5 ;  /* 0x0000065498051816 */ /* 0x000fc80000000005 */
[----:B------:R1:W-:Y:S01]  /*1f60*/  @P1 SYNCS.ARRIVE.TRANS64.RED.A1T0 RZ, [R5+URZ], RZ ;  /* 0x000000ff05ff19a7 */ /* 0x0003e2000810043f */
[----:B------:R-:W-:-:S13]  /*1f70*/  ISETP.GT.U32.AND P1, PT, R16, 0x1, PT ;  /* 0x000000011000780c */ /* 0x000fda0003f24070 */
[----:B-1----:R-:W-:Y:S05]  /*1f80*/  @P1 BRA `(.L_x_31) ;  /* 0x0000000000041947 */ /* 0x002fea0003800000 */
[----:B------:R-:W-:Y:S01]  /*1f90*/  BPT.TRAP 0x1 ;  /* 0x000000040000795c */ /* 0x000fe20000300000 */
.L_x_31:
[----:B------:R-:W-:Y:S01]  /*1fa0*/  UIADD3 UR10, UR10, 0x1, URZ ;  /* 0x000000010a0a7890 */ /* 0x000fe2000fffe03f */
[C---:B------:R-:W-:Y:S01]  /*1fb0*/  ISETP.GT.AND P2, PT, R0.reuse, 0x1, PT ;  /* 0x000000010000780c */ /* 0x040fe20003f44270 */
[----:B------:R-:W-:Y:S02]  /*1fc0*/  VIADD R3, R3, 0x1 ;  /* 0x0000000103037836 */ /* 0x000fe40000000000 */
[----:B------:R-:W-:Y:S01]  /*1fd0*/  UISETP.NE.AND UP0, UPT, UR10, 0x5, UPT ;  /* 0x000000050a00788c */ /* 0x000fe2000bf05270 */
[----:B------:R-:W-:Y:S02]  /*1fe0*/  VIADD R0, R0, 0xffffffff ;  /* 0xffffffff00007836 */ /* 0x000fe40000000000 */
[C---:B------:R-:W-:Y:S01]  /*1ff0*/  ISETP.NE.AND P1, PT, R3.reuse, 0x5, PT ;  /* 0x000000050300780c */ /* 0x040fe20003f25270 */
[----:B------:R-:W-:Y:S02]  /*2000*/  USEL UR4, URZ, 0x1, UP0 ;  /* 0x000000013f047887 */ /* 0x000fe40008000000 */
[----:B------:R-:W-:Y:S01]  /*2010*/  USEL UR10, UR10, URZ, UP0 ;  /* 0x0000003f0a0a7287 */ /* 0x000fe20008000000 */
[----:B------:R-:W-:-:S03]  /*2020*/  SEL R3, R3, RZ, P1 ;  /* 0x000000ff03037207 */ /* 0x000fc60000800000 */
[----:B------:R-:W-:Y:S01]  /*2030*/  LOP3.LUT R6, R6, UR4, RZ, 0x3c, !PT ;  /* 0x0000000406067c12 */ /* 0x000fe2000f8e3cff */
[----:B------:R-:W-:Y:S07]  /*2040*/  @P2 BRA `(.L_x_32) ;  /* 0xfffffffc00002947 */ /* 0x000fee000383ffff */
.L_x_25:
[----:B-12---:R-:W1:Y:S01]  /*2050*/  LDC R0, c[0x0][0x28c] ;  /* 0x0000a300ff007b82 */ /* 0x006e620000000800 */
[----:B------:R2:W-:Y:S01]  /*2060*/  SYNCS.ARRIVE.TRANS64.A1T0 RZ, [R160+UR45], RZ ;  /* 0x000000ffa0ff79a7 */ /* 0x0005e2000810002d */
[----:B-1----:R-:W-:-:S13]  /*2070*/  ISETP.GE.AND P1, PT, R0, 0x1, PT ;  /* 0x000000010000780c */ /* 0x002fda0003f26270 */
[----:B--2---:R-:W-:Y:S05]  /*2080*/  @!P1 BRA `(.L_x_33) ;  /* 0x0000000000449947 */ /* 0x004fea0003800000 */
[----:B------:R-:W-:Y:S05]  /*2090*/  @!P0 BRA `(.L_x_34) ;  /* 0x0000000000048947 */ /* 0x000fea0003800000 */
[----:B------:R-:W-:Y:S01]  /*20a0*/  BPT.TRAP 0x1 ;  /* 0x000000040000795c */ /* 0x000fe20000300000 */
.L_x_34:
[----:B------:R-:W-:-:S13]  /*20b0*/  ISETP.NE.AND P0, PT, R153, RZ, PT ;  /* 0x000000ff9900720c */ /* 0x000fda0003f05270 */
[----:B------:R-:W-:-:S05]  /*20c0*/  VOTEU.ANY UP0, P0 ;  /* 0x00000000003f7886 */ /* 0x000fca0000000100 */
[----:B------:R-:W-:-:S06]  /*20d0*/  @UP0 UIADD3 UR4, UR43, UR38, URZ ;  /* 0x000000262b040290 */ /* 0x000fcc000fffe03f */
[----:B------:R-:W-:Y:S02]  /*20e0*/  IMAD.U32 R4, RZ, RZ, UR4 ;  /* 0x00000004ff047e24 */ /* 0x000fe4000f8e00ff */
[----:B------:R-:W-:Y:S02]  /*20f0*/  IMAD.U32 R3, RZ, RZ, UR4 ;  /* 0x00000004ff037e24 */ /* 0x000fe4000f8e00ff */
[----:B------:R-:W-:-:S05]  /*2100*/  @P0 IMAD.WIDE.U32 R4, R4, -0x33333333, RZ ;  /* 0xcccccccd04040825 */ /* 0x000fca00078e00ff */
[----:B------:R-:W-:-:S05]  /*2110*/  @P0 SHF.R.U32.HI R0, RZ, 0x2, R5 ;  /* 0x00000002ff000819 */ /* 0x000fca0000011605 */
[----:B------:R-:W-:-:S05]  /*2120*/  @P0 IMAD R0, R0, -0x5, R3 ;  /* 0xfffffffb00000824 */ /* 0x000fca00078e0203 */
[----:B------:R-:W-:-:S05]  /*2130*/  @P0 LEA R0, R0, UR41, 0x3 ;  /* 0x0000002900000c11 */ /* 0x000fca000f8e18ff */
[----:B------:R-:W-:-:S05]  /*2140*/  @P0 VIADD R3, R0, 0x28 ;  /* 0x0000002800030836 */ /* 0x000fca0000000000 */
[----:B------:R-:W-:-:S04]  /*2150*/  @P0 PRMT R3, R152, 0x654, R3 ;  /* 0x0000065498030816 */ /* 0x000fc80000000003 */
[----:B------:R1:W-:Y:S01]  /*2160*/  @P0 SYNCS.ARRIVE.TRANS64.RED.A1T0 RZ, [R3+URZ], RZ ;  /* 0x000000ff03ff09a7 */ /* 0x0003e2000810043f */
[----:B------:R-:W-:-:S13]  /*2170*/  ISETP.GT.U32.AND P0, PT, R16, 0x1, PT ;  /* 0x000000011000780c */ /* 0x000fda0003f04070 */
[----:B-1----:R-:W-:Y:S05]  /*2180*/  @P0 BRA `(.L_x_33) ;  /* 0x0000000000040947 */ /* 0x002fea0003800000 */
[----:B------:R-:W-:Y:S01]  /*2190*/  BPT.TRAP 0x1 ;  /* 0x000000040000795c */ /* 0x000fe20000300000 */
.L_x_33:
[----:B------:R-:W-:Y:S01]  /*21a0*/  SHF.L.U32 R0, R173, 0x1f, RZ ;  /* 0x0000001fad007819 */ /* 0x000fe200000006ff */
[----:B------:R-:W-:Y:S01]  /*21b0*/  UIADD3 UR38, UR44, UR38, URZ ;  /* 0x000000262c267290 */ /* 0x000fe2000fffe03f */
[----:B------:R-:W1:Y:S01]  /*21c0*/  LDC R7, c[0x0][0x288] ;  /* 0x0000a200ff077b82 */ /* 0x000e620000000800 */
[----:B------:R-:W-:Y:S01]  /*21d0*/  UISETP.GE.U32.AND UP1, UPT, UR44, 0x5, UPT ;  /* 0x000000052c00788c */ /* 0x000fe2000bf26070 */
[----:B------:R-:W-:Y:S01]  /*21e0*/  IMAD.SHL.U32 R8, R158, 0x2, RZ ;  /* 0x000000029e087824 */ /* 0x000fe200078e00ff */
[----:B------:R-:W-:Y:S02]  /*21f0*/  UISETP.GT.U32.AND UP0, UPT, UR38, 0x4, UPT ;  /* 0x000000042600788c */ /* 0x000fe4000bf04070 */
[----:B------:R-:W-:Y:S02]  /*2200*/  UIMAD.WIDE.U32 UR4, UR38, -0x33333333, URZ ;  /* 0xcccccccd260478a5 */ /* 0x000fe4000f8e003f */
[----:B------:R-:W-:Y:S01]  /*2210*/  UISETP.LT.U32.AND UP0, UPT, UR44, 0x5, UP0 ;  /* 0x000000052c00788c */ /* 0x000fe20008701070 */
[----:B------:R-:W2:Y:S01]  /*2220*/  SYNCS.PHASECHK.TRANS64.TRYWAIT P0, [R159+UR42+0x10], R0 ;  /* 0x000010009f0075a7 */ /* 0x000ea2000800016a */
[----:B------:R-:W-:Y:S01]  /*2230*/  USHF.R.U32.HI UR4, URZ, 0x2, UR5 ;  /* 0x000000023f047899 */ /* 0x000fe20008011605 */
[----:B------:R-:W-:Y:S01]  /*2240*/  SHF.R.S32.HI R9, RZ, 0x1f, R8 ;  /* 0x0000001fff097819 */ /* 0x000fe20000011408 */
[----:B------:R-:W-:-:S02]  /*2250*/  USEL UR6, URZ, 0x1, !UP0 ;  /* 0x000000013f067887 */ /* 0x000fc4000c000000 */
[----:B------:R-:W-:Y:S02]  /*2260*/  UIMAD UR38, UR4, -0x5, UR38 ;  /* 0xfffffffb042678a4 */ /* 0x000fe4000f8e0226 */
[----:B------:R-:W-:-:S04]  /*2270*/  ULOP3.LUT UR39, UR39, UR6, URZ, 0x3c, !UPT ;  /* 0x0000000627277292 */ /* 0x000fc8000f8e3c3f */
[----:B------:R-:W-:Y:S01]  /*2280*/  @UP1 ULOP3.LUT UR39, UR39, 0x1, UR4, 0x78, !UPT ;  /* 0x0000000127271892 */ /* 0x000fe2000f8e7804 */
[----:B-12---:R-:W-:Y:S11]  /*2290*/  @!P0 BRA `(.L_x_35) ;  /* 0x0000007c00b48947 */ /* 0x006ff60003800000 */
.L_x_318:
[----:B------:R-:W-:Y:S01]  /*22a0*/  IMAD.SHL.U32 R6, R19, 0x40, RZ ;  /* 0x0000004013067824 */ /* 0x000fe200078e00ff */
[----:B------:R-:W-:Y:S01]  /*22b0*/  ULDC UR6, c[0x0][0x284] ;  /* 0x0000a10000067ab9 */ /* 0x000fe20000000800 */
[----:B0-----:R-:W-:Y:S01]  /*22c0*/  IMAD.SHL.U32 R12, R22, 0x100, RZ ;  /* 0x00000100160c7824 */ /* 0x001fe200078e00ff */
[----:B------:R-:W-:Y:S01]  /*22d0*/  SHF.R.S32.HI R167, RZ, 0x1f, R2 ;  /* 0x0000001fffa77819 */ /* 0x000fe20000011402 */
[----:B------:R-:W-:Y:S01]  /*22e0*/  ULDC.64 UR4, c[0x0][0x5d0] ;  /* 0x0001740000047ab9 */ /* 0x000fe20000000a00 */
[----:B------:R-:W-:Y:S01]  /*22f0*/  ISETP.GE.AND P0, PT, R6, UR6, PT ;  /* 0x0000000606007c0c */ /* 0x000fe2000bf06270 */
[----:B------:R-:W-:Y:S01]  /*2300*/  IMAD.WIDE.U32 R4, R2, UR4, R8 ;  /* 0x0000000402047c25 */ /* 0x000fe2000f8e0008 */
[----:B------:R-:W-:Y:S02]  /*2310*/  SHF.R.S32.HI R13, RZ, 0x1f, R12 ;  /* 0x0000001fff0d7819 */ /* 0x000fe4000001140c */
[C---:B------:R-:W-:Y:S01]  /*2320*/  ISETP.GE.OR P0, PT, R12.reuse, R7, P0 ;  /* 0x000000070c00720c */ /* 0x040fe20000706670 */
[----:B------:R-:W-:Y:S01]  /*2330*/  IMAD R3, R167, UR4, RZ ;  /* 0x00000004a7037c24 */ /* 0x000fe2000f8e02ff */
[----:B------:R-:W-:-:S03]  /*2340*/  IADD3 R4, P1, R12, R4, RZ ;  /* 0x000000040c047210 */ /* 0x000fc60007f3e0ff */
[----:B------:R-:W-:-:S05]  /*2350*/  IMAD R3, R2, UR5, R3 ;  /* 0x0000000502037c24 */ /* 0x000fca000f8e0203 */
[----:B------:R-:W-:-:S03]  /*2360*/  IADD3.X R5, R13, R5, R3, P1, !PT ;  /* 0x000000050d057210 */ /* 0x000fc60000ffe403 */
[----:B------:R-:W-:Y:S05]  /*2370*/  @P0 BRA `(.L_x_36) ;  /* 0x0000006400000947 */ /* 0x000fea0003800000 */
[----:B------:R-:W0:Y:S01]  /*2380*/  LDC.64 R10, c[0x0][0x5c8] ;  /* 0x00017200ff0a7b82 */ /* 0x000e220000000a00 */
[----:B-----5:R-:W-:Y:S01]  /*2390*/  FSETP.NEU.AND P1, PT, R155, RZ, PT ;  /* 0x000000ff9b00720b */ /* 0x020fe20003f2d000 */
[----:B------:R-:W-:Y:S01]  /*23a0*/  IMAD R3, R158, -0x2, R7 ;  /* 0xfffffffe9e037824 */ /* 0x000fe200078e0207 */
[----:B------:R-:W-:Y:S01]  /*23b0*/  BSSY B0, `(.L_x_36) ;  /* 0x000063c000007945 */ /* 0x000fe20003800000 */
[----:B------:R-:W-:-:S04]  /*23c0*/  IMAD.WIDE R164, R19, 0x40, R156 ;  /* 0x0000004013a47825 */ /* 0x000fc800078e029c */
[----:B-1----:R-:W-:Y:S02]  /*23d0*/  IMAD.IADD R0, R3, 0x1, -R12 ;  /* 0x0000000103007824 */ /* 0x002fe400078e0a0c */
[----:B------:R-:W-:-:S03]  /*23e0*/  IMAD.IADD R3, R163, 0x1, -R6 ;  /* 0x00000001a3037824 */ /* 0x000fc600078e0a06 */
[----:B------:R-:W-:-:S04]  /*23f0*/  ISETP.GT.AND P0, PT, R0, RZ, PT ;  /* 0x000000ff0000720c */ /* 0x000fc80003f04270 */
[----:B------:R-:W-:Y:S01]  /*2400*/  ISETP.GT.AND P4, PT, R3, RZ, P0 ;  /* 0x000000ff0300720c */ /* 0x000fe20000784270 */
[-C--:B0-----:R-:W-:Y:S02]  /*2410*/  IMAD R6, R165, R10.reuse, RZ ;  /* 0x0000000aa5067224 */ /* 0x081fe400078e02ff */
[----:B------:R-:W-:-:S04]  /*2420*/  IMAD.WIDE.U32 R174, R164, R10, R4 ;  /* 0x0000000aa4ae7225 */ /* 0x000fc800078e0004 */
[----:B------:R-:W-:-:S04]  /*2430*/  IMAD R5, R164, R11, R6 ;  /* 0x0000000ba4057224 */ /* 0x000fc800078e0206 */
[----:B------:R-:W-:Y:S01]  /*2440*/  IMAD.IADD R19, R175, 0x1, R5 ;  /* 0x00000001af137824 */ /* 0x000fe200078e0205 */
[----:B------:R-:W-:Y:S06]  /*2450*/  @!P1 BRA `(.L_x_37) ;  /* 0x0000004400949947 */ /* 0x000fec0003800000 */
[----:B------:R-:W0:Y:S01]  /*2460*/  LDC.64 R20, c[0x0][0x5b8] ;  /* 0x00016e00ff147b82 */ /* 0x000e220000000a00 */
[----:B------:R-:W-:-:S07]  /*2470*/  ULDC.64 UR4, c[0x0][0x5c0] ;  /* 0x0001700000047ab9 */ /* 0x000fce0000000a00 */
[----:B------:R-:W1:Y:S08]  /*2480*/  LDC.64 R176, c[0x0][0x5b0] ;  /* 0x00016c00ffb07b82 */ /* 0x000e700000000a00 */
[----:B------:R-:W2:Y:S01]  /*2490*/  LDC.64 R14, c[0x0][0x5a8] ;  /* 0x00016a00ff0e7b82 */ /* 0x000ea20000000a00 */
[-C--:B0-----:R-:W-:Y:S02]  /*24a0*/  IMAD R6, R167, R20.reuse, RZ ;  /* 0x00000014a7067224 */ /* 0x081fe400078e02ff */
[----:B------:R-:W-:-:S04]  /*24b0*/  IMAD.WIDE.U32 R4, R2, R20, R8 ;  /* 0x0000001402047225 */ /* 0x000fc800078e0008 */
[----:B------:R-:W-:Y:S01]  /*24c0*/  IMAD R175, R2, R21, R6 ;  /* 0x0000001502af7224 */ /* 0x000fe200078e0206 */
[----:B------:R-:W-:Y:S01]  /*24d0*/  IADD3 R166, P1, R12, R4, RZ ;  /* 0x000000040ca67210 */ /* 0x000fe20007f3e0ff */
[----:B-1----:R-:W-:-:S03]  /*24e0*/  IMAD R4, R165, R176, RZ ;  /* 0x000000b0a5047224 */ /* 0x002fc600078e02ff */
[----:B------:R-:W-:Y:S01]  /*24f0*/  IADD3.X R167, R13, R5, R175, P1, !PT ;  /* 0x000000050da77210 */ /* 0x000fe20000ffe4af */
[C---:B------:R-:W-:Y:S02]  /*2500*/  IMAD R21, R164.reuse, R177, R4 ;  /* 0x000000b1a4157224 */ /* 0x040fe400078e0204 */
[----:B------:R-:W-:-:S04]  /*2510*/  IMAD.WIDE.U32 R4, R164, R176, R166 ;  /* 0x000000b0a4047225 */ /* 0x000fc800078e00a6 */
[----:B------:R-:W-:Y:S01]  /*2520*/  IMAD.IADD R5, R5, 0x1, R21 ;  /* 0x0000000105057824 */ /* 0x000fe200078e0215 */
[----:B--2---:R-:W-:-:S04]  /*2530*/  LEA R6, P1, R4, R14, 0x2 ;  /* 0x0000000e04067211 */ /* 0x004fc800078210ff */
[----:B------:R-:W-:-:S05]  /*2540*/  LEA.HI.X R7, R4, R15, R5, 0x2, P1 ;  /* 0x0000000f04077211 */ /* 0x000fca00008f1405 */
[----:B------:R0:W2:Y:S01]  /*2550*/  @P4 LDG.E.LTC128B R22, desc[UR36][R6.64] ;  /* 0x0000002406164981 */ /* 0x0000a2000c1e1920 */
[----:B------:R-:W-:Y:S01]  /*2560*/  IMAD.WIDE.U32 R4, R164, R176, R12 ;  /* 0x000000b0a4047225 */ /* 0x000fe200078e000c */
[C---:B------:R-:W-:Y:S01]  /*2570*/  SHF.L.U64.HI R171, R176.reuse, 0x3, R177 ;  /* 0x00000003b0ab7819 */ /* 0x040fe200000102b1 */
[----:B------:R-:W-:Y:S01]  /*2580*/  BSSY B1, `(.L_x_38) ;  /* 0x0000017000017945 */ /* 0x000fe20003800000 */
[----:B------:R-:W-:Y:S01]  /*2590*/  ISETP.GT.AND P0, PT, R3, 0x8, P0 ;  /* 0x000000080300780c */ /* 0x000fe20000704270 */
[----:B------:R-:W-:Y:S01]  /*25a0*/  IMAD.SHL.U32 R170, R176, 0x8, RZ ;  /* 0x00000008b0aa7824 */ /* 0x000fe200078e00ff */
[----:B------:R-:W-:-:S03]  /*25b0*/  IADD3 R168, P1, R8, R4, RZ ;  /* 0x0000000408a87210 */ /* 0x000fc60007f3e0ff */
[----:B------:R-:W-:Y:S01]  /*25c0*/  IMAD.WIDE.U32 R170, R164, R176, R170 ;  /* 0x000000b0a4aa7225 */ /* 0x000fe200078e00aa */
[----:B------:R-:W-:Y:S02]  /*25d0*/  IADD3.X R169, R9, R21, R5, P1, !PT ;  /* 0x0000001509a97210 */ /* 0x000fe40000ffe405 */
[----:B------:R-:W-:Y:S01]  /*25e0*/  LEA R4, P1, R174, UR4, 0x2 ;  /* 0x00000004ae047c11 */ /* 0x000fe2000f8210ff */
[----:B------:R-:W-:Y:S02]  /*25f0*/  IMAD.IADD R21, R21, 0x1, R171 ;  /* 0x0000000115157824 */ /* 0x000fe400078e02ab */
[----:B------:R-:W-:Y:S01]  /*2600*/  IMAD.WIDE.U32 R168, R2, R20, R168 ;  /* 0x0000001402a87225 */ /* 0x000fe200078e00a8 */
[----:B------:R-:W-:-:S03]  /*2610*/  LEA.HI.X R5, R174, UR5, R19, 0x2, P1 ;  /* 0x00000005ae057c11 */ /* 0x000fc600088f1413 */
[----:B------:R-:W-:Y:S01]  /*2620*/  IMAD.IADD R19, R175, 0x1, R169 ;  /* 0x00000001af137824 */ /* 0x000fe200078e02a9 */
[----:B0-----:R-:W-:Y:S01]  /*2630*/  LEA R6, P1, R168, R14, 0x2 ;  /* 0x0000000ea8067211 */ /* 0x001fe200078210ff */
[----:B--2---:R-:W-:-:S04]  /*2640*/  FMUL R7, R22, R155 ;  /* 0x0000009b16077220 */ /* 0x004fc80000400000 */
[----:B------:R-:W-:Y:S01]  /*2650*/  FFMA R169, R24, R154, R7 ;  /* 0x0000009a18a97223 */ /* 0x000fe20000000007 */
[----:B------:R-:W-:Y:S02]  /*2660*/  LEA.HI.X R7, R168, R15, R19, 0x2, P1 ;  /* 0x0000000fa8077211 */ /* 0x000fe400008f1413 */
[----:B------:R-:W-:Y:S02]  /*2670*/  ISETP.GT.AND P1, PT, R0, 0x1, PT ;  /* 0x000000010000780c */ /* 0x000fe40003f24270 */
[----:B------:R0:W-:Y:S01]  /*2680*/  @P4 STG.E desc[UR36][R4.64], R169 ;  /* 0x000000a904004986 */ /* 0x0001e2000c101924 */
[----:B------:R-:W-:Y:S02]  /*2690*/  IADD3 R19, P2, R166, R170, RZ ;  /* 0x000000aaa6137210 */ /* 0x000fe40007f5e0ff */
[----:B------:R-:W-:Y:S02]  /*26a0*/  ISETP.GT.AND P4, PT, R3, RZ, P1 ;  /* 0x000000ff0300720c */ /* 0x000fe40000f84270 */
[----:B------:R-:W-:Y:S01]  /*26b0*/  LEA R164, P3, R19, R14, 0x2 ;  /* 0x0000000e13a47211 */ /* 0x000fe200078610ff */
[----:B------:R-:W-:-:S10]  /*26c0*/  IMAD.X R166, R21, 0x1, R167, P2 ;  /* 0x0000000115a67824 */ /* 0x000fd400010e06a7 */
[----:B0-----:R-:W-:Y:S05]  /*26d0*/  @!P4 BRA `(.L_x_39) ;  /* 0x000000000004c947 */ /* 0x001fea0003800000 */
[----:B------:R0:W5:Y:S02]  /*26e0*/  LDG.E.LTC128B R22, desc[UR36][R6.64+0x4] ;  /* 0x0000042406167981 */ /* 0x000164000c1e1920 */
.L_x_39:
[----:B------:R-:W-:Y:S05]  /*26f0*/  BSYNC B1 ;  /* 0x0000000000017941 */ /* 0x000fea0003800000 */
.L_x_38:
[----:B-----5:R-:W-:Y:S01]  /*2700*/  FMUL R24, R22, R155 ;  /* 0x0000009b16187220 */ /* 0x020fe20000400000 */
[----:B------:R-:W-:-:S03]  /*2710*/  LEA.HI.X R165, R19, R15, R166, 0x2, P3 ;  /* 0x0000000f13a57211 */ /* 0x000fc600018f14a6 */
[----:B------:R-:W-:-:S05]  /*2720*/  FFMA R25, R25, R154, R24 ;  /* 0x0000009a19197223 */ /* 0x000fca0000000018 */
[----:B------:R1:W-:Y:S04]  /*2730*/  @P4 STG.E desc[UR36][R4.64+0x4], R25 ;  /* 0x0000041904004986 */ /* 0x0003e8000c101924 */
[----:B------:R-:W2:Y:S01]  /*2740*/  @P0 LDG.E.LTC128B R22, desc[UR36][R164.64] ;  /* 0x00000024a4160981 */ /* 0x000ea2000c1e1920 */
[----:B------:R-:W-:Y:S01]  /*2750*/  IADD3 R8, P2, P3, R8, R170, R12 ;  /* 0x000000aa08087210 */ /* 0x000fe20007b5e00c */
[----:B------:R-:W-:Y:S01]  /*2760*/  BSSY B1, `(.L_x_40) ;  /* 0x0000010000017945 */ /* 0x000fe20003800000 */
[C---:B------:R-:W-:Y:S02]  /*2770*/  SHF.L.U64.HI R11, R10.reuse, 0x5, R11 ;  /* 0x000000050a0b7819 */ /* 0x040fe4000001020b */
[----:B------:R-:W-:Y:S02]  /*2780*/  IADD3.X R9, R9, R21, R13, P2, P3 ;  /* 0x0000001509097210 */ /* 0x000fe400017e640d */
[----:B------:R-:W-:-:S02]  /*2790*/  LEA R10, P3, R10, R4, 0x5 ;  /* 0x000000040a0a7211 */ /* 0x000fc400078628ff */
[----:B------:R-:W-:Y:S01]  /*27a0*/  ISETP.GT.AND P1, PT, R3, 0x8, P1 ;  /* 0x000000080300780c */ /* 0x000fe20000f24270 */
[----:B------:R-:W-:Y:S01]  /*27b0*/  IMAD.WIDE.U32 R20, R2, R20, R8 ;  /* 0x0000001402147225 */ /* 0x000fe200078e0008 */
[----:B------:R-:W-:-:S03]  /*27c0*/  ISETP.GT.AND P2, PT, R0, 0x8, PT ;  /* 0x000000080000780c */ /* 0x000fc60003f44270 */
[----:B------:R-:W-:Y:S01]  /*27d0*/  IMAD.X R11, R11, 0x1, R5, P3 ;  /* 0x000000010b0b7824 */ /* 0x000fe200018e0605 */
[----:B------:R-:W-:Y:S01]  /*27e0*/  LEA R8, P4, R20, R14, 0x2 ;  /* 0x0000000e14087211 */ /* 0x000fe200078810ff */
[----:B------:R-:W-:Y:S02]  /*27f0*/  IMAD.IADD R2, R175, 0x1, R21 ;  /* 0x00000001af027824 */ /* 0x000fe400078e0215 */
[----:B--2---:R-:W-:-:S04]  /*2800*/  FMUL R9, R22, R155 ;  /* 0x0000009b16097220 */ /* 0x004fc80000400000 */
[----:B------:R-:W-:Y:S01]  /*2810*/  FFMA R13, R26, R154, R9 ;  /* 0x0000009a1a0d7223 */ /* 0x000fe20000000009 */
[----:B------:R-:W-:-:S04]  /*2820*/  LEA.HI.X R9, R20, R15, R2, 0x2, P4 ;  /* 0x0000000f14097211 */ /* 0x000fc800020f1402 */
[----:B------:R1:W-:Y:S01]  /*2830*/  @P0 STG.E desc[UR36][R10.64], R13 ;  /* 0x0000000d0a000986 */ /* 0x0003e2000c101924 */
[----:B------:R-:W-:Y:S05]  /*2840*/  @!P1 BRA `(.L_x_41) ;  /* 0x0000000000049947 */ /* 0x000fea0003800000 */
[----:B------:R2:W5:Y:S02]  /*2850*/  LDG.E.LTC128B R22, desc[UR36][R8.64+0x4] ;  /* 0x0000042408167981 */ /* 0x000564000c1e1920 */
.L_x_41:
[----:B------:R-:W-:Y:S05]  /*2860*/  BSYNC B1 ;  /* 0x0000000000017941 */ /* 0x000fea0003800000 */
.L_x_40:
[----:B-----5:R-:W-:Y:S01]  /*2870*/  FMUL R2, R22, R155 ;  /* 0x0000009b16027220 */ /* 0x020fe20000400000 */
[----:B------:R-:W-:Y:S01]  /*2880*/  ISETP.GT.AND P3, PT, R3, RZ, P2 ;  /* 0x000000ff0300720c */ /* 0x000fe20001764270 */
[----:B------:R-:W-:Y:S01]  /*2890*/  BSSY B1, `(.L_x_42) ;  /* 0x0000006000017945 */ /* 0x000fe20003800000 */
[----:B------:R-:W-:Y:S01]  /*28a0*/  ISETP.GT.AND P0, PT, R0, 0x9, PT ;  /* 0x000000090000780c */ /* 0x000fe20003f04270 */
[----:B------:R-:W-:-:S05]  /*28b0*/  FFMA R27, R27, R154, R2 ;  /* 0x0000009a1b1b7223 */ /* 0x000fca0000000002 */
[----:B------:R3:W-:Y:S05]  /*28c0*/  @P1 STG.E desc[UR36][R10.64+0x4], R27 ;  /* 0x0000041b0a001986 */ /* 0x0007ea000c101924 */
[----:B------:R-:W-:Y:S05]  /*28d0*/  @!P3 BRA `(.L_x_43) ;  /* 0x000000000004b947 */ /* 0x000fea0003800000 */
[----:B------:R4:W5:Y:S02]  /*28e0*/  LDG.E.LTC128B R22, desc[UR36][R6.64+0x20] ;  /* 0x0000202406167981 */ /* 0x000964000c1e1920 */
.L_x_43:
[----:B------:R-:W-:Y:S05]  /*28f0*/  BSYNC B1 ;  /* 0x0000000000017941 */ /* 0x000fea0003800000 */
.L_x_42:
[----:B-1---5:R-:W-:Y:S01]  /*2900*/  FMUL R13, R22, R155 ;  /* 0x0000009b160d7220 */ /* 0x022fe20000400000 */
[----:B------:R-:W-:Y:S01]  /*2910*/  ISETP.GT.AND P1, PT, R3, RZ, P0 ;  /* 0x000000ff0300720c */ /* 0x000fe20000724270 */
[----:B------:R-:W-:Y:S02]  /*2920*/  BSSY B1, `(.L_x_44) ;  /* 0x0000005000017945 */ /* 0x000fe40003800000 */
[----:B------:R-:W-:-:S05]  /*2930*/  FFMA R13, R28, R154, R13 ;  /* 0x0000009a1c0d7223 */ /* 0x000fca000000000d */
[----:B------:R1:W-:Y:S05]  /*2940*/  @P3 STG.E desc[UR36][R4.64+0x20], R13 ;  /* 0x0000200d04003986 */ /* 0x0003ea000c101924 */
[----:B------:R-:W-:Y:S05]  /*2950*/  @!P1 BRA `(.L_x_45) ;  /* 0x0000000000049947 */ /* 0x000fea0003800000 */
[----:B------:R0:W5:Y:S02]  /*2960*/  LDG.E.LTC128B R22, desc[UR36][R6.64+0x24] ;  /* 0x0000242406167981 */ /* 0x000164000c1e1920 */
.L_x_45:
[----:B------:R-:W-:Y:S05]  /*2970*/  BSYNC B1 ;  /* 0x0000000000017941 */ /* 0x000fea0003800000 */
.L_x_44:
[----:B-----5:R-:W-:Y:S01]  /*2980*/  FMUL R2, R22, R155 ;  /* 0x0000009b16027220 */ /* 0x020fe20000400000 */
[----:B------:R-:W-:Y:S01]  /*2990*/  ISETP.GT.AND P2, PT, R3, 0x8, P2 ;  /* 0x000000080300780c */ /* 0x000fe20001744270 */
[----:B------:R-:W-:Y:S02]  /*29a0*/  BSSY B1, `(.L_x_46) ;  /* 0x0000005000017945 */ /* 0x000fe40003800000 */
[----:B------:R-:W-:-:S05]  /*29b0*/  FFMA R29, R29, R154, R2 ;  /* 0x0000009a1d1d7223 */ /* 0x000fca0000000002 */
[----:B------:R0:W-:Y:S05]  /*29c0*/  @P1 STG.E desc[UR36][R4.64+0x24], R29 ;  /* 0x0000241d04001986 */ /* 0x0001ea000c101924 */
[----:B------:R-:W-:Y:S05]  /*29d0*/  @!P2 BRA `(.L_x_47) ;  /* 0x000000000004a947 */ /* 0x000fea0003800000 */
[----:B------:R0:W5:Y:S02]  /*29e0*/  LDG.E.LTC128B R22, desc[UR36][R8.64+0x20] ;  /* 0x0000202408167981 */ /* 0x000164000c1e1920 */
.L_x_47:
[----:B------:R-:W-:Y:S05]  /*29f0*/  BSYNC B1 ;  /* 0x0000000000017941 */ /* 0x000fea0003800000 */
.L_x_46:
[----:B-1---5:R-:W-:Y:S01]  /*2a00*/  FMUL R13, R22, R155 ;  /* 0x0000009b160d7220 */ /* 0x022fe20000400000 */
[----:B------:R-:W-:Y:S01]  /*2a10*/  ISETP.GT.AND P0, PT, R3, 0x8, P0 ;  /* 0x000000080300780c */ /* 0x000fe20000704270 */
[----:B------:R-:W-:Y:S01]  /*2a20*/  BSSY B1, `(.L_x_48) ;  /* 0x0000006000017945 */ /* 0x000fe20003800000 */
[----:B------:R-:W-:Y:S01]  /*2a30*/  ISETP.GT.AND P1, PT, R0, 0x10, PT ;  /* 0x000000100000780c */ /* 0x000fe20003f24270 */
[----:B------:R-:W-:-:S05]  /*2a40*/  FFMA R13, R30, R154, R13 ;  /* 0x0000009a1e0d7223 */ /* 0x000fca000000000d */
[----:B------:R1:W-:Y:S05]  /*2a50*/  @P2 STG.E desc[UR36][R10.64+0x20], R13 ;  /* 0x0000200d0a002986 */ /* 0x0003ea000c101924 */
[----:B------:R-:W-:Y:S05]  /*2a60*/  @!P0 BRA `(.L_x_49) ;  /* 0x0000000000048947 */ /* 0x000fea0003800000 */
[----:B------:R0:W5:Y:S02]  /*2a70*/  LDG.E.LTC128B R22, desc[UR36][R8.64+0x24] ;  /* 0x0000242408167981 */ /* 0x000164000c1e1920 */
.L_x_49:
[----:B------:R-:W-:Y:S05]  /*2a80*/  BSYNC B1 ;  /* 0x0000000000017941 */ /* 0x000fea0003800000 */
.L_x_48:
        /* <DEDUP_REMOVED lines=8> */
.L_x_51:
[----:B------:R-:W-:Y:S05]  /*2b10*/  BSYNC B1 ;  /* 0x0000000000017941 */ /* 0x000fea0003800000 */
.L_x_50:
[----:B-1---5:R-:W-:Y:S01]  /*2b20*/  FMUL R13, R22, R155 ;  /* 0x0000009b160d7220 */ /* 0x022fe20000400000 */
[----:B------:R-:W-:Y:S01]  /*2b30*/  ISETP.GT.AND P0, PT, R3, RZ, P2 ;  /* 0x000000ff0300720c */ /* 0x000fe20001704270 */
[----:B------:R-:W-:Y:S02]  /*2b40*/  BSSY B1, `(.L_x_52) ;  /* 0x0000005000017945 */ /* 0x000fe40003800000 */
[----:B------:R-:W-:-:S05]  /*2b50*/  FFMA R13, R32, R154, R13 ;  /* 0x0000009a200d7223 */ /* 0x000fca000000000d */
[----:B------:R1:W-:Y:S05]  /*2b60*/  @P3 STG.E desc[UR36][R4.64+0x40], R13 ;  /* 0x0000400d04003986 */ /* 0x0003ea000c101924 */
[----:B------:R-:W-:Y:S05]  /*2b70*/  @!P0 BRA `(.L_x_53) ;  /* 0x0000000000048947 */ /* 0x000fea0003800000 */
[----:B------:R0:W5:Y:S02]  /*2b80*/  LDG.E.LTC128B R22, desc[UR36][R6.64+0x44] ;  /* 0x0000442406167981 */ /* 0x000164000c1e1920 */
.L_x_53:
[----:B------:R-:W-:Y:S05]  /*2b90*/  BSYNC B1 ;  /* 0x0000000000017941 */ /* 0x000fea0003800000 */
.L_x_52:
[----:B-----5:R-:W-:Y:S01]  /*2ba0*/  FMUL R2, R22, R155 ;  /* 0x0000009b16027220 */ /* 0x020fe20000400000 */
[----:B------:R-:W-:Y:S01]  /*2bb0*/  ISETP.GT.AND P1, PT, R3, 0x8, P1 ;  /* 0x000000080300780c */ /* 0x000fe20000f24270 */
[----:B------:R-:W-:Y:S02]  /*2bc0*/  BSSY B1, `(.L_x_54) ;  /* 0x0000005000017945 */ /* 0x000fe40003800000 */
[----:B------:R-:W-:-:S05]  /*2bd0*/  FFMA R33, R33, R154, R2 ;  /* 0x0000009a21217223 */ /* 0x000fca0000000002 */
[----:B------:R0:W-:Y:S05]  /*2be0*/  @P0 STG.E desc[UR36][R4.64+0x44], R33 ;  /* 0x0000442104000986 */ /* 0x0001ea000c101924 */
[----:B------:R-:W-:Y:S05]  /*2bf0*/  @!P1 BRA `(.L_x_55) ;  /* 0x0000000000049947 */ /* 0x000fea0003800000 */
[----:B------:R0:W5:Y:S02]  /*2c00*/  LDG.E.LTC128B R22, desc[UR36][R8.64+0x40] ;  /* 0x0000402408167981 */ /* 0x000164000c1e1920 */
.L_x_55:
[----:B------:R-:W-:Y:S05]  /*2c10*/  BSYNC B1 ;  /* 0x0000000000017941 */ /* 0x000fea0003800000 */
.L_x_54:
        /* <DEDUP_REMOVED lines=8> */
.L_x_57:
[----:B------:R-:W-:Y:S05]  /*2ca0*/  BSYNC B1 ;  /* 0x0000000000017941 */ /* 0x000fea0003800000 */
.L_x_56:
        /* <DEDUP_REMOVED lines=8> */
.L_x_59:
[----:B------:R-:W-:Y:S05]  /*2d30*/  BSYNC B1 ;  /* 0x0000000000017941 */ /* 0x000fea0003800000 */
.L_x_58:
[----:B-1---5:R-:W-:Y:S01]  /*2d40*/  FMUL R13, R22, R155 ;  /* 0x0000009b160d7220 */ /* 0x022fe20000400000 */
[----:B------:R-:W-:Y:S01]  /*2d50*/  ISETP.GT.AND P2, PT, R3, RZ, P1 ;  /* 0x000000ff0300720c */ /* 0x000fe20000f44270 */
[----:B------:R-:W-:Y:S02]  /*2d60*/  BSSY B1, `(.L_x_60) ;  /* 0x0000005000017945 */ /* 0x000fe40003800000 */
[----:B------:R-:W-:-:S05]  /*2d70*/  FFMA R13, R36, R154, R13 ;  /* 0x0000009a240d7223 */ /* 0x000fca000000000d */
[----:B------:R1:W-:Y:S05]  /*2d80*/  @P3 STG.E desc[UR36][R4.64+0x60], R13 ;  /* 0x0000600d04003986 */ /* 0x0003ea000c101924 */
[----:B------:R-:W-:Y:S05]  /*2d90*/  @!P2 BRA `(.L_x_61) ;  /* 0x000000000004a947 */ /* 0x000fea0003800000 */
[----:B------:R0:W5:Y:S02]  /*2da0*/  LDG.E.LTC128B R22, desc[UR36][R6.64+0x64] ;  /* 0x0000642406167981 */ /* 0x000164000c1e1920 */
.L_x_61:
[----:B------:R-:W-:Y:S05]  /*2db0*/  BSYNC B1 ;  /* 0x0000000000017941 */ /* 0x000fea0003800000 */
.L_x_60:
[----:B-----5:R-:W-:Y:S01]  /*2dc0*/  FMUL R2, R22, R155 ;  /* 0x0000009b16027220 */ /* 0x020fe20000400000 */
[----:B------:R-:W-:Y:S01]  /*2dd0*/  ISETP.GT.AND P0, PT, R3, 0x8, P0 ;  /* 0x000000080300780c */ /* 0x000fe20000704270 */
[----:B------:R-:W-:Y:S02]  /*2de0*/  BSSY B1, `(.L_x_62) ;  /* 0x0000005000017945 */ /* 0x000fe40003800000 */
[----:B------:R-:W-:-:S05]  /*2df0*/  FFMA R37, R37, R154, R2 ;  /* 0x0000009a25257223 */ /* 0x000fca0000000002 */
[----:B------:R0:W-:Y:S05]  /*2e00*/  @P2 STG.E desc[UR36][R4.64+0x64], R37 ;  /* 0x0000642504002986 */ /* 0x0001ea000c101924 */
[----:B------:R-:W-:Y:S05]  /*2e10*/  @!P0 BRA `(.L_x_63) ;  /* 0x0000000000048947 */ /* 0x000fea0003800000 */
[----:B------:R0:W5:Y:S02]  /*2e20*/  LDG.E.LTC128B R22, desc[UR36][R8.64+0x60] ;  /* 0x0000602408167981 */ /* 0x000164000c1e1920 */
.L_x_63:
[----:B------:R-:W-:Y:S05]  /*2e30*/  BSYNC B1 ;  /* 0x0000000000017941 */ /* 0x000fea0003800000 */
.L_x_62:
        /* <DEDUP_REMOVED lines=8> */
.L_x_65:
[----:B------:R-:W-:Y:S05]  /*2ec0*/  BSYNC B1 ;  /* 0x0000000000017941 */ /* 0x000fea0003800000 */
.L_x_64:
        /* <DEDUP_REMOVED lines=8> */
.L_x_67:
[----:B------:R-:W-:Y:S05]  /*2f50*/  BSYNC B1 ;  /* 0x0000000000017941 */ /* 0x000fea0003800000 */
.L_x_66:
[----:B-1---5:R-:W-:Y:S01]  /*2f60*/  FMUL R13, R22, R155 ;  /* 0x0000009b160d7220 */ /* 0x022fe20000400000 */
[----:B------:R-:W-:Y:S01]  /*2f70*/  ISETP.GT.AND P1, PT, R3, RZ, P0 ;  /* 0x000000ff0300720c */ /* 0x000fe20000724270 */
[----:B------:R-:W-:Y:S02]  /*2f80*/  BSSY B1, `(.L_x_68) ;  /* 0x0000005000017945 */ /* 0x000fe40003800000 */
[----:B------:R-:W-:-:S05]  /*2f90*/  FFMA R13, R40, R154, R13 ;  /* 0x0000009a280d7223 */ /* 0x000fca000000000d */
[----:B------:R1:W-:Y:S05]  /*2fa0*/  @P3 STG.E desc[UR36][R4.64+0x80], R13 ;  /* 0x0000800d04003986 */ /* 0x0003ea000c101924 */
[----:B------:R-:W-:Y:S05]  /*2fb0*/  @!P1 BRA `(.L_x_69) ;  /* 0x0000000000049947 */ /* 0x000fea0003800000 */
[----:B------:R0:W5:Y:S02]  /*2fc0*/  LDG.E.LTC128B R22, desc[UR36][R6.64+0x84] ;  /* 0x0000842406167981 */ /* 0x000164000c1e1920 */
.L_x_69:
[----:B------:R-:W-:Y:S05]  /*2fd0*/  BSYNC B1 ;  /* 0x0000000000017941 */ /* 0x000fea0003800000 */
.L_x_68:
[----:B-----5:R-:W-:Y:S01]  /*2fe0*/  FMUL R2, R22, R155 ;  /* 0x0000009b16027220 */ /* 0x020fe20000400000 */
[----:B------:R-:W-:Y:S01]  /*2ff0*/  ISETP.GT.AND P2, PT, R3, 0x8, P2 ;  /* 0x000000080300780c */ /* 0x000fe20001744270 */
[----:B------:R-:W-:Y:S02]  /*3000*/  BSSY B1, `(.L_x_70) ;  /* 0x0000005000017945 */ /* 0x000fe40003800000 */
[----:B------:R-:W-:-:S05]  /*3010*/  FFMA R41, R41, R154, R2 ;  /* 0x0000009a29297223 */ /* 0x000fca0000000002 */
[----:B------:R0:W-:Y:S05]  /*3020*/  @P1 STG.E desc[UR36][R4.64+0x84], R41 ;  /* 0x0000842904001986 */ /* 0x0001ea000c101924 */
[----:B------:R-:W-:Y:S05]  /*3030*/  @!P2 BRA `(.L_x_71) ;  /* 0x000000000004a947 */ /* 0x000fea0003800000 */
[----:B------:R0:W5:Y:S02]  /*3040*/  LDG.E.LTC128B R22, desc[UR36][R8.64+0x80] ;  /* 0x0000802408167981 */ /* 0x000164000c1e1920 */
.L_x_71:
[----:B------:R-:W-:Y:S05]  /*3050*/  BSYNC B1 ;  /* 0x0000000000017941 */ /* 0x000fea0003800000 */
.L_x_70:
        /* <DEDUP_REMOVED lines=8> */
.L_x_73:
[----:B------:R-:W-:Y:S05]  /*30e0*/  BSYNC B1 ;  /* 0x0000000000017941 */ /* 0x000fea0003800000 */
.L_x_72:
        /* <DEDUP_REMOVED lines=8> */
.L_x_75:
[----:B------:R-:W-:Y:S05]  /*3170*/  BSYNC B1 ;  /* 0x0000000000017941 */ /* 0x000fea0003800000 */
.L_x_74:
[----:B-1---5:R-:W-:Y:S01]  /*3180*/  FMUL R13, R22, R155 ;  /* 0x0000009b160d7220 */ /* 0x022fe20000400000 */
[----:B------:R-:W-:Y:S01]  /*3190*/  ISETP.GT.AND P0, PT, R3, RZ, P2 ;  /* 0x000000ff0300720c */ /* 0x000fe20001704270 */
[----:B------:R-:W-:Y:S02]  /*31a0*/  BSSY B1, `(.L_x_76) ;  /* 0x0000005000017945 */ /* 0x000fe40003800000 */
[----:B------:R-:W-:-:S05]  /*31b0*/  FFMA R13, R44, R154, R13 ;  /* 0x0000009a2c0d7223 */ /* 0x000fca000000000d */
[----:B------:R1:W-:Y:S05]  /*31c0*/  @P3 STG.E desc[UR36][R4.64+0xa0], R13 ;  /* 0x0000a00d04003986 */ /* 0x0003ea000c101924 */
[----:B------:R-:W-:Y:S05]  /*31d0*/  @!P0 BRA `(.L_x_77) ;  /* 0x0000000000048947 */ /* 0x000fea0003800000 */
[----:B------:R0:W5:Y:S02]  /*31e0*/  LDG.E.LTC128B R22, desc[UR36][R6.64+0xa4] ;  /* 0x0000a42406167981 */ /* 0x000164000c1e1920 */
.L_x_77:
[----:B------:R-:W-:Y:S05]  /*31f0*/  BSYNC B1 ;  /* 0x0000000000017941 */ /* 0x000fea0003800000 */
.L_x_76:
[----:B-----5:R-:W-:Y:S01]  /*3200*/  FMUL R2, R22, R155 ;  /* 0x0000009b16027220 */ /* 0x020fe20000400000 */
[----:B------:R-:W-:Y:S01]  /*3210*/  ISETP.GT.AND P1, PT, R3, 0x8, P1 ;  /* 0x000000080300780c */ /* 0x000fe20000f24270 */
[----:B------:R-:W-:Y:S02]  /*3220*/  BSSY B1, `(.L_x_78) ;  /* 0x0000005000017945 */ /* 0x000fe40003800000 */
[----:B------:R-:W-:-:S05]  /*3230*/  FFMA R45, R45, R154, R2 ;  /* 0x0000009a2d2d7223 */ /* 0x000fca0000000002 */
[----:B------:R0:W-:Y:S05]  /*3240*/  @P0 STG.E desc[UR36][R4.64+0xa4], R45 ;  /* 0x0000a42d04000986 */ /* 0x0001ea000c101924 */
[----:B------:R-:W-:Y:S05]  /*3250*/  @!P1 BRA `(.L_x_79) ;  /* 0x0000000000049947 */ /* 0x000fea0003800000 */
[----:B------:R0:W5:Y:S02]  /*3260*/  LDG.E.LTC128B R22, desc[UR36][R8.64+0xa0] ;  /* 0x0000a02408167981 */ /* 0x000164000c1e1920 */
.L_x_79:
[----:B------:R-:W-:Y:S05]  /*3270*/  BSYNC B1 ;  /* 0x0000000000017941 */ /* 0x000fea0003800000 */
.L_x_78:
        /* <DEDUP_REMOVED lines=8> */
.L_x_81:
[----:B------:R-:W-:Y:S05]  /*3300*/  BSYNC B1 ;  /* 0x0000000000017941 */ /* 0x000fea0003800000 */
.L_x_80:
        /* <DEDUP_REMOVED lines=8> */
.L_x_83:
[----:B------:R-:W-:Y:S05]  /*3390*/  BSYNC B1 ;  /* 0x0000000000017941 */ /* 0x000fea0003800000 */
.L_x_82:
[----:B-1---5:R-:W-:Y:S01]  /*33a0*/  FMUL R13, R22, R155 ;  /* 0x0000009b160d7220 */ /* 0x022fe20000400000 */
[----:B------:R-:W-:Y:S01]  /*33b0*/  ISETP.GT.AND P2, PT, R3, RZ, P1 ;  /* 0x000000ff0300720c */ /* 0x000fe20000f44270 */
[----:B------:R-:W-:Y:S02]  /*33c0*/  BSSY B1, `(.L_x_84) ;  /* 0x0000005000017945 */ /* 0x000fe40003800000 */
[----:B------:R-:W-:-:S05]  /*33d0*/  FFMA R13, R48, R154, R13 ;  /* 0x0000009a300d7223 */ /* 0x000fca000000000d */
[----:B------:R1:W-:Y:S05]  /*33e0*/  @P3 STG.E desc[UR36][R4.64+0xc0], R13 ;  /* 0x0000c00d04003986 */ /* 0x0003ea000c101924 */
[----:B------:R-:W-:Y:S05]  /*33f0*/  @!P2 BRA `(.L_x_85) ;  /* 0x000000000004a947 */ /* 0x000fea0003800000 */
[----:B------:R0:W5:Y:S02]  /*3400*/  LDG.E.LTC128B R22, desc[UR36][R6.64+0xc4] ;  /* 0x0000c42406167981 */ /* 0x000164000c1e1920 */
.L_x_85:
[----:B------:R-:W-:Y:S05]  /*3410*/  BSYNC B1 ;  /* 0x0000000000017941 */ /* 0x000fea0003800000 */
.L_x_84:
[----:B-----5:R-:W-:Y:S01]  /*3420*/  FMUL R2, R22, R155 ;  /* 0x0000009b16027220 */ /* 0x020fe20000400000 */
[----:B------:R-:W-:Y:S01]  /*3430*/  ISETP.GT.AND P0, PT, R3, 0x8, P0 ;  /* 0x000000080300780c */ /* 0x000fe20000704270 */
[----:B------:R-:W-:Y:S02]  /*3440*/  BSSY B1, `(.L_x_86) ;  /* 0x0000005000017945 */ /* 0x000fe40003800000 */
[----:B------:R-:W-:-:S05]  /*3450*/  FFMA R49, R49, R154, R2 ;  /* 0x0000009a31317223 */ /* 0x000fca0000000002 */
[----:B------:R0:W-:Y:S05]  /*3460*/  @P2 STG.E desc[UR36][R4.64+0xc4], R49 ;  /* 0x0000c43104002986 */ /* 0x0001ea000c101924 */
[----:B------:R-:W-:Y:S05]  /*3470*/  @!P0 BRA `(.L_x_87) ;  /* 0x0000000000048947 */ /* 0x000fea0003800000 */
[----:B------:R0:W5:Y:S02]  /*3480*/  LDG.E.LTC128B R22, desc[UR36][R8.64+0xc0] ;  /* 0x0000c02408167981 */ /* 0x000164000c1e1920 */
.L_x_87:
[----:B------:R-:W-:Y:S05]  /*3490*/  BSYNC B1 ;  /* 0x0000000000017941 */ /* 0x000fea0003800000 */
.L_x_86:
        /* <DEDUP_REMOVED lines=8> */
.L_x_89:
[----:B------:R-:W-:Y:S05]  /*3520*/  BSYNC B1 ;  /* 0x0000000000017941 */ /* 0x000fea0003800000 */
.L_x_88:
        /* <DEDUP_REMOVED lines=8> */
.L_x_91:
[----:B------:R-:W-:Y:S05]  /*35b0*/  BSYNC B1 ;  /* 0x0000000000017941 */ /* 0x000fea0003800000 */
.L_x_90:
[----:B-1---5:R-:W-:Y:S01]  /*35c0*/  FMUL R13, R22, R155 ;  /* 0x0000009b160d7220 */ /* 0x022fe20000400000 */
[----:B------:R-:W-:Y:S01]  /*35d0*/  ISETP.GT.AND P1, PT, R3, RZ, P0 ;  /* 0x000000ff0300720c */ /* 0x000fe20000724270 */
[----:B------:R-:W-:Y:S02]  /*35e0*/  BSSY B1, `(.L_x_92) ;  /* 0x0000005000017945 */ /* 0x000fe40003800000 */
[----:B------:R-:W-:-:S05]  /*35f0*/  FFMA R13, R52, R154, R13 ;  /* 0x0000009a340d7223 */ /* 0x000fca000000000d */
[----:B------:R1:W-:Y:S05]  /*3600*/  @P3 STG.E desc[UR36][R4.64+0xe0], R13 ;  /* 0x0000e00d04003986 */ /* 0x0003ea000c101924 */
[----:B------:R-:W-:Y:S05]  /*3610*/  @!P1 BRA `(.L_x_93) ;  /* 0x0000000000049947 */ /* 0x000fea0003800000 */
[----:B------:R0:W5:Y:S02]  /*3620*/  LDG.E.LTC128B R22, desc[UR36][R6.64+0xe4] ;  /* 0x0000e42406167981 */ /* 0x000164000c1e1920 */
.L_x_93:
[----:B------:R-:W-:Y:S05]  /*3630*/  BSYNC B1 ;  /* 0x0000000000017941 */ /* 0x000fea0003800000 */
.L_x_92:
[----:B-----5:R-:W-:Y:S01]  /*3640*/  FMUL R2, R22, R155 ;  /* 0x0000009b16027220 */ /* 0x020fe20000400000 */
[----:B------:R-:W-:Y:S01]  /*3650*/  ISETP.GT.AND P2, PT, R3, 0x8, P2 ;  /* 0x000000080300780c */ /* 0x000fe20001744270 */
[----:B------:R-:W-:Y:S02]  /*3660*/  BSSY B1, `(.L_x_94) ;  /* 0x0000005000017945 */ /* 0x000fe40003800000 */
[----:B------:R-:W-:-:S05]  /*3670*/  FFMA R53, R53, R154, R2 ;  /* 0x0000009a35357223 */ /* 0x000fca0000000002 */
[----:B------:R0:W-:Y:S05]  /*3680*/  @P1 STG.E desc[UR36][R4.64+0xe4], R53 ;  /* 0x0000e43504001986 */ /* 0x0001ea000c101924 */
[----:B------:R-:W-:Y:S05]  /*3690*/  @!P2 BRA `(.L_x_95) ;  /* 0x000000000004a947 */ /* 0x000fea0003800000 */
[----:B------:R0:W5:Y:S02]  /*36a0*/  LDG.E.LTC128B R22, desc[UR36][R8.64+0xe0] ;  /* 0x0000e02408167981 */ /* 0x000164000c1e1920 */
.L_x_95:
[----:B------:R-:W-:Y:S05]  /*36b0*/  BSYNC B1 ;  /* 0x0000000000017941 */ /* 0x000fea0003800000 */
.L_x_94:
        /* <DEDUP_REMOVED lines=8> */
.L_x_97:
[----:B------:R-:W-:Y:S05]  /*3740*/  BSYNC B1 ;  /* 0x0000000000017941 */ /* 0x000fea0003800000 */
.L_x_96:
        /* <DEDUP_REMOVED lines=8> */
.L_x_99:
[----:B------:R-:W-:Y:S05]  /*37d0*/  BSYNC B1 ;  /* 0x0000000000017941 */ /* 0x000fea0003800000 */
.L_x_98:
[----:B-1---5:R-:W-:Y:S01]  /*37e0*/  FMUL R13, R22, R155 ;  /* 0x0000009b160d7220 */ /* 0x022fe20000400000 */
[----:B------:R-:W-:Y:S01]  /*37f0*/  ISETP.GT.AND P0, PT, R3, RZ, P2 ;  /* 0x000000ff0300720c */ /* 0x000fe20001704270 */
[----:B------:R-:W-:Y:S02]  /*3800*/  BSSY B1, `(.L_x_100) ;  /* 0x0000005000017945 */ /* 0x000fe40003800000 */
[----:B------:R-:W-:-:S05]  /*3810*/  FFMA R13, R56, R154, R13 ;  /* 0x0000009a380d7223 */ /* 0x000fca000000000d */
[----:B------:R1:W-:Y:S05]  /*3820*/  @P3 STG.E desc[UR36][R4.64+0x100], R13 ;  /* 0x0001000d04003986 */ /* 0x0003ea000c101924 */
[----:B------:R-:W-:Y:S05]  /*3830*/  @!P0 BRA `(.L_x_101) ;  /* 0x0000000000048947 */ /* 0x000fea0003800000 */
[----:B------:R0:W5:Y:S02]  /*3840*/  LDG.E.LTC128B R22, desc[UR36][R6.64+0x104] ;  /* 0x0001042406167981 */ /* 0x000164000c1e1920 */
.L_x_101:
[----:B------:R-:W-:Y:S05]  /*3850*/  BSYNC B1 ;  /* 0x0000000000017941 */ /* 0x000fea0003800000 */
.L_x_100:
[----:B-----5:R-:W-:Y:S01]  /*3860*/  FMUL R2, R22, R155 ;  /* 0x0000009b16027220 */ /* 0x020fe20000400000 */
[----:B------:R-:W-:Y:S01]  /*3870*/  ISETP.GT.AND P1, PT, R3, 0x8, P1 ;  /* 0x000000080300780c */ /* 0x000fe20000f24270 */
[----:B------:R-:W-:Y:S02]  /*3880*/  BSSY B1, `(.L_x_102) ;  /* 0x0000005000017945 */ /* 0x000fe40003800000 */
[----:B------:R-:W-:-:S05]  /*3890*/  FFMA R57, R57, R154, R2 ;  /* 0x0000009a39397223 */ /* 0x000fca0000000002 */
[----:B------:R0:W-:Y:S05]  /*38a0*/  @P0 STG.E desc[UR36][R4.64+0x104], R57 ;  /* 0x0001043904000986 */ /* 0x0001ea000c101924 */
[----:B------:R-:W-:Y:S05]  /*38b0*/  @!P1 BRA `(.L_x_103) ;  /* 0x0000000000049947 */ /* 0x000fea0003800000 */
[----:B------:R0:W5:Y:S02]  /*38c0*/  LDG.E.LTC128B R22, desc[UR36][R8.64+0x100] ;  /* 0x0001002408167981 */ /* 0x000164000c1e1920 */
.L_x_103:
[----:B------:R-:W-:Y:S05]  /*38d0*/  BSYNC B1 ;  /* 0x0000000000017941 */ /* 0x000fea0003800000 */
.L_x_102:
        /* <DEDUP_REMOVED lines=8> */
.L_x_105:
[----:B------:R-:W-:Y:S05]  /*3960*/  BSYNC B1 ;  /* 0x0000000000017941 */ /* 0x000fea0003800000 */
.L_x_104:
        /* <DEDUP_REMOVED lines=8> */
.L_x_107:
[----:B------:R-:W-:Y:S05]  /*39f0*/  BSYNC B1 ;  /* 0x0000000000017941 */ /* 0x000fea0003800000 */
.L_x_106:
[----:B-1---5:R-:W-:Y:S01]  /*3a00*/  FMUL R13, R22, R155 ;  /* 0x0000009b160d7220 */ /* 0x022fe20000400000 */
[----:B------:R-:W-:Y:S01]  /*3a10*/  ISETP.GT.AND P2, PT, R3, RZ, P1 ;  /* 0x000000ff0300720c */ /* 0x000fe20000f44270 */
[----:B------:R-:W-:Y:S02]  /*3a20*/  BSSY B1, `(.L_x_108) ;  /* 0x0000005000017945 */ /* 0x000fe40003800000 */
[----:B------:R-:W-:-:S05]  /*3a30*/  FFMA R13, R60, R154, R13 ;  /* 0x0000009a3c0d7223 */ /* 0x000fca000000000d */
[----:B------:R1:W-:Y:S05]  /*3a40*/  @P3 STG.E desc[UR36][R4.64+0x120], R13 ;  /* 0x0001200d04003986 */ /* 0x0003ea000c101924 */
[----:B------:R-:W-:Y:S05]  /*3a50*/  @!P2 BRA `(.L_x_109) ;  /* 0x000000000004a947 */ /* 0x000fea0003800000 */
[----:B------:R0:W5:Y:S02]  /*3a60*/  LDG.E.LTC128B R22, desc[UR36][R6.64+0x124] ;  /* 0x0001242406167981 */ /* 0x000164000c1e1920 */
.L_x_109:
[----:B------:R-:W-:Y:S05]  /*3a70*/  BSYNC B1 ;  /* 0x0000000000017941 */ /* 0x000fea0003800000 */
.L_x_108:
[----:B-----5:R-:W-:Y:S01]  /*3a80*/  FMUL R2, R22, R155 ;  /* 0x0000009b16027220 */ /* 0x020fe20000400000 */
[----:B------:R-:W-:Y:S01]  /*3a90*/  ISETP.GT.AND P0, PT, R3, 0x8, P0 ;  /* 0x000000080300780c */ /* 0x000fe20000704270 */
[----:B------:R-:W-:Y:S02]  /*3aa0*/  BSSY B1, `(.L_x_110) ;  /* 0x0000005000017945 */ /* 0x000fe40003800000 */
[----:B------:R-:W-:-:S05]  /*3ab0*/  FFMA R61, R61, R154, R2 ;  /* 0x0000009a3d3d7223 */ /* 0x000fca0000000002 */
[----:B------:R0:W-:Y:S05]  /*3ac0*/  @P2 STG.E desc[UR36][R4.64+0x124], R61 ;  /* 0x0001243d04002986 */ /* 0x0001ea000c101924 */
[----:B------:R-:W-:Y:S05]  /*3ad0*/  @!P0 BRA `(.L_x_111) ;  /* 0x0000000000048947 */ /* 0x000fea0003800000 */
[----:B------:R0:W5:Y:S02]  /*3ae0*/  LDG.E.LTC128B R22, desc[UR36][R8.64+0x120] ;  /* 0x0001202408167981 */ /* 0x000164000c1e1920 */
.L_x_111:
[----:B------:R-:W-:Y:S05]  /*3af0*/  BSYNC B1 ;  /* 0x0000000000017941 */ /* 0x000fea0003800000 */
.L_x_110:
        /* <DEDUP_REMOVED lines=8> */
.L_x_113:
[----:B------:R-:W-:Y:S05]  /*3b80*/  BSYNC B1 ;  /* 0x0000000000017941 */ /* 0x000fea0003800000 */
.L_x_112:
        /* <DEDUP_REMOVED lines=8> */
.L_x_115:
[----:B------:R-:W-:Y:S05]  /*3c10*/  BSYNC B1 ;  /* 0x0000000000017941 */ /* 0x000fea0003800000 */
.L_x_114:
[----:B-1---5:R-:W-:Y:S01]  /*3c20*/  FMUL R13, R22, R155 ;  /* 0x0000009b160d7220 */ /* 0x022fe20000400000 */
[----:B------:R-:W-:Y:S01]  /*3c30*/  ISETP.GT.AND P1, PT, R3, RZ, P0 ;  /* 0x000000ff0300720c */ /* 0x000fe20000724270 */
[----:B------:R-:W-:Y:S02]  /*3c40*/  BSSY B1, `(.L_x_116) ;  /* 0x0000005000017945 */ /* 0x000fe40003800000 */
[----:B------:R-:W-:-:S05]  /*3c50*/  FFMA R13, R64, R154, R13 ;  /* 0x0000009a400d7223 */ /* 0x000fca000000000d */
[----:B------:R1:W-:Y:S05]  /*3c60*/  @P3 STG.E desc[UR36][R4.64+0x140], R13 ;  /* 0x0001400d04003986 */ /* 0x0003ea000c101924 */
[----:B------:R-:W-:Y:S05]  /*3c70*/  @!P1 BRA `(.L_x_117) ;  /* 0x0000000000049947 */ /* 0x000fea0003800000 */
[----:B------:R0:W5:Y:S02]  /*3c80*/  LDG.E.LTC128B R22, desc[UR36][R6.64+0x144] ;  /* 0x0001442406167981 */ /* 0x000164000c1e1920 */
.L_x_117:
[----:B------:R-:W-:Y:S05]  /*3c90*/  BSYNC B1 ;  /* 0x0000000000017941 */ /* 0x000fea0003800000 */
.L_x_116:
[----:B-----5:R-:W-:Y:S01]  /*3ca0*/  FMUL R2, R22, R155 ;  /* 0x0000009b16027220 */ /* 0x020fe20000400000 */
[----:B------:R-:W-:Y:S01]  /*3cb0*/  ISETP.GT.AND P2, PT, R3, 0x8, P2 ;  /* 0x000000080300780c */ /* 0x000fe20001744270 */
[----:B------:R-:W-:Y:S02]  /*3cc0*/  BSSY B1, `(.L_x_118) ;  /* 0x0000005000017945 */ /* 0x000fe40003800000 */
[----:B------:R-:W-:-:S05]  /*3cd0*/  FFMA R65, R65, R154, R2 ;  /* 0x0000009a41417223 */ /* 0x000fca0000000002 */
[----:B------:R0:W-:Y:S05]  /*3ce0*/  @P1 STG.E desc[UR36][R4.64+0x144], R65 ;  /* 0x0001444104001986 */ /* 0x0001ea000c101924 */
[----:B------:R-:W-:Y:S05]  /*3cf0*/  @!P2 BRA `(.L_x_119) ;  /* 0x000000000004a947 */ /* 0x000fea0003800000 */
[----:B------:R0:W5:Y:S02]  /*3d00*/  LDG.E.LTC128B R22, desc[UR36][R8.64+0x140] ;  /* 0x0001402408167981 */ /* 0x000164000c1e1920 */
.L_x_119:
[----:B------:R-:W-:Y:S05]  /*3d10*/  BSYNC B1 ;  /* 0x0000000000017941 */ /* 0x000fea0003800000 */
.L_x_118:
        /* <DEDUP_REMOVED lines=8> */
.L_x_121:
[----:B------:R-:W-:Y:S05]  /*3da0*/  BSYNC B1 ;  /* 0x0000000000017941 */ /* 0x000fea0003800000 */
.L_x_120:
        /* <DEDUP_REMOVED lines=8> */
.L_x_123:
[----:B------:R-:W-:Y:S05]  /*3e30*/  BSYNC B1 ;  /* 0x0000000000017941 */ /* 0x000fea0003800000 */
.L_x_122:
[----:B-1---5:R-:W-:Y:S01]  /*3e40*/  FMUL R13, R22, R155 ;  /* 0x0000009b160d7220 */ /* 0x022fe20000400000 */
[----:B------:R-:W-:Y:S01]  /*3e50*/  ISETP.GT.AND P0, PT, R3, RZ, P2 ;  /* 0x000000ff0300720c */ /* 0x000fe20001704270 */
[----:B------:R-:W-:Y:S02]  /*3e60*/  BSSY B1, `(.L_x_124) ;  /* 0x0000005000017945 */ /* 0x000fe40003800000 */
[----:B------:R-:W-:-:S05]  /*3e70*/  FFMA R13, R68, R154, R13 ;  /* 0x0000009a440d7223 */ /* 0x000fca000000000d */
[----:B------:R1:W-:Y:S05]  /*3e80*/  @P3 STG.E desc[UR36][R4.64+0x160], R13 ;  /* 0x0001600d04003986 */ /* 0x0003ea000c101924 */
[----:B------:R-:W-:Y:S05]  /*3e90*/  @!P0 BRA `(.L_x_125) ;  /* 0x0000000000048947 */ /* 0x000fea0003800000 */
[----:B------:R0:W5:Y:S02]  /*3ea0*/  LDG.E.LTC128B R22, desc[UR36][R6.64+0x164] ;  /* 0x0001642406167981 */ /* 0x000164000c1e1920 */
.L_x_125:
[----:B------:R-:W-:Y:S05]  /*3eb0*/  BSYNC B1 ;  /* 0x0000000000017941 */ /* 0x000fea0003800000 */
.L_x_124:
[----:B-----5:R-:W-:Y:S01]  /*3ec0*/  FMUL R2, R22, R155 ;  /* 0x0000009b16027220 */ /* 0x020fe20000400000 */
[----:B------:R-:W-:Y:S01]  /*3ed0*/  ISETP.GT.AND P1, PT, R3, 0x8, P1 ;  /* 0x000000080300780c */ /* 0x000fe20000f24270 */
[----:B------:R-:W-:Y:S02]  /*3ee0*/  BSSY B1, `(.L_x_126) ;  /* 0x0000005000017945 */ /* 0x000fe40003800000 */
[----:B------:R-:W-:-:S05]  /*3ef0*/  FFMA R69, R69, R154, R2 ;  /* 0x0000009a45457223 */ /* 0x000fca0000000002 */
[----:B------:R0:W-:Y:S05]  /*3f00*/  @P0 STG.E desc[UR36][R4.64+0x164], R69 ;  /* 0x0001644504000986 */ /* 0x0001ea000c101924 */
[----:B------:R-:W-:Y:S05]  /*3f10*/  @!P1 BRA `(.L_x_127) ;  /* 0x0000000000049947 */ /* 0x000fea0003800000 */
[----:B------:R0:W5:Y:S02]  /*3f20*/  LDG.E.LTC128B R22, desc[UR36][R8.64+0x160] ;  /* 0x0001602408167981 */ /* 0x000164000c1e1920 */
.L_x_127:
[----:B------:R-:W-:Y:S05]  /*3f30*/  BSYNC B1 ;  /* 0x0000000000017941 */ /* 0x000fea0003800000 */
.L_x_126:
        /* <DEDUP_REMOVED lines=8> */
.L_x_129:
[----:B------:R-:W-:Y:S05]  /*3fc0*/  BSYNC B1 ;  /* 0x0000000000017941 */ /* 0x000fea0003800000 */
.L_x_128:
        /* <DEDUP_REMOVED lines=8> */
.L_x_131:
[----:B------:R-:W-:Y:S05]  /*4050*/  BSYNC B1 ;  /* 0x0000000000017941 */ /* 0x000fea0003800000 */
.L_x_130:
[----:B-1---5:R-:W-:Y:S01]  /*4060*/  FMUL R13, R22, R155 ;  /* 0x0000009b160d7220 */ /* 0x022fe20000400000 */
[----:B------:R-:W-:Y:S01]  /*4070*/  ISETP.GT.AND P2, PT, R3, RZ, P1 ;  /* 0x000000ff0300720c */ /* 0x000fe20000f44270 */
[----:B------:R-:W-:Y:S02]  /*4080*/  BSSY B1, `(.L_x_132) ;  /* 0x0000005000017945 */ /* 0x000fe40003800000 */
[----:B------:R-:W-:-:S05]  /*4090*/  FFMA R13, R72, R154, R13 ;  /* 0x0000009a480d7223 */ /* 0x000fca000000000d */
[----:B------:R1:W-:Y:S05]  /*40a0*/  @P3 STG.E desc[UR36][R4.64+0x180], R13 ;  /* 0x0001800d04003986 */ /* 0x0003ea000c101924 */
[----:B------:R-:W-:Y:S05]  /*40b0*/  @!P2 BRA `(.L_x_133) ;  /* 0x000000000004a947 */ /* 0x000fea0003800000 */
[----:B------:R0:W5:Y:S02]  /*40c0*/  LDG.E.LTC128B R22, desc[UR36][R6.64+0x184] ;  /* 0x0001842406167981 */ /* 0x000164000c1e1920 */
.L_x_133:
[----:B------:R-:W-:Y:S05]  /*40d0*/  BSYNC B1 ;  /* 0x0000000000017941 */ /* 0x000fea0003800000 */
.L_x_132:
[----:B-----5:R-:W-:Y:S01]  /*40e0*/  FMUL R2, R22, R155 ;  /* 0x0000009b16027220 */ /* 0x020fe20000400000 */
[----:B------:R-:W-:Y:S01]  /*40f0*/  ISETP.GT.AND P0, PT, R3, 0x8, P0 ;  /* 0x000000080300780c */ /* 0x000fe20000704270 */
[----:B------:R-:W-:Y:S02]  /*4100*/  BSSY B1, `(.L_x_134) ;  /* 0x0000005000017945 */ /* 0x000fe40003800000 */
[----:B------:R-:W-:-:S05]  /*4110*/  FFMA R73, R73, R154, R2 ;  /* 0x0000009a49497223 */ /* 0x000fca0000000002 */
[----:B------:R0:W-:Y:S05]  /*4120*/  @P2 STG.E desc[UR36][R4.64+0x184], R73 ;  /* 0x0001844904002986 */ /* 0x0001ea000c101924 */
[----:B------:R-:W-:Y:S05]  /*4130*/  @!P0 BRA `(.L_x_135) ;  /* 0x0000000000048947 */ /* 0x000fea0003800000 */
[----:B------:R0:W5:Y:S02]  /*4140*/  LDG.E.LTC128B R22, desc[UR36][R8.64+0x180] ;  /* 0x0001802408167981 */ /* 0x000164000c1e1920 */
.L_x_135:
[----:B------:R-:W-:Y:S05]  /*4150*/  BSYNC B1 ;  /* 0x0000000000017941 */ /* 0x000fea0003800000 */
.L_x_134:
        /* <DEDUP_REMOVED lines=8> */
.L_x_137:
[----:B------:R-:W-:Y:S05]  /*41e0*/  BSYNC B1 ;  /* 0x0000000000017941 */ /* 0x000fea0003800000 */
.L_x_136:
        /* <DEDUP_REMOVED lines=8> */
.L_x_139:
[----:B------:R-:W-:Y:S05]  /*4270*/  BSYNC B1 ;  /* 0x0000000000017941 */ /* 0x000fea0003800000 */
.L_x_138:
[----:B-1---5:R-:W-:Y:S01]  /*4280*/  FMUL R13, R22, R155 ;  /* 0x0000009b160d7220 */ /* 0x022fe20000400000 */
[----:B------:R-:W-:Y:S01]  /*4290*/  ISETP.GT.AND P1, PT, R3, RZ, P0 ;  /* 0x000000ff0300720c */ /* 0x000fe20000724270 */
[----:B------:R-:W-:Y:S02]  /*42a0*/  BSSY B1, `(.L_x_140) ;  /* 0x0000005000017945 */ /* 0x000fe40003800000 */
[----:B------:R-:W-:-:S05]  /*42b0*/  FFMA R13, R76, R154, R13 ;  /* 0x0000009a4c0d7223 */ /* 0x000fca000000000d */
[----:B------:R1:W-:Y:S05]  /*42c0*/  @P3 STG.E desc[UR36][R4.64+0x1a0], R13 ;  /* 0x0001a00d04003986 */ /* 0x0003ea000c101924 */
[----:B------:R-:W-:Y:S05]  /*42d0*/  @!P1 BRA `(.L_x_141) ;  /* 0x0000000000049947 */ /* 0x000fea0003800000 */
[----:B------:R0:W5:Y:S02]  /*42e0*/  LDG.E.LTC128B R22, desc[UR36][R6.64+0x1a4] ;  /* 0x0001a42406167981 */ /* 0x000164000c1e1920 */
.L_x_141:
[----:B------:R-:W-:Y:S05]  /*42f0*/  BSYNC B1 ;  /* 0x0000000000017941 */ /* 0x000fea0003800000 */
.L_x_140:
[----:B-----5:R-:W-:Y:S01]  /*4300*/  FMUL R2, R22, R155 ;  /* 0x0000009b16027220 */ /* 0x020fe20000400000 */
[----:B------:R-:W-:Y:S01]  /*4310*/  ISETP.GT.AND P2, PT, R3, 0x8, P2 ;  /* 0x000000080300780c */ /* 0x000fe20001744270 */
[----:B------:R-:W-:Y:S02]  /*4320*/  BSSY B1, `(.L_x_142) ;  /* 0x0000005000017945 */ /* 0x000fe40003800000 */
[----:B------:R-:W-:-:S05]  /*4330*/  FFMA R77, R77, R154, R2 ;  /* 0x0000009a4d4d7223 */ /* 0x000fca0000000002 */
[----:B------:R0:W-:Y:S05]  /*4340*/  @P1 STG.E desc[UR36][R4.64+0x1a4], R77 ;  /* 0x0001a44d04001986 */ /* 0x0001ea000c101924 */
[----:B------:R-:W-:Y:S05]  /*4350*/  @!P2 BRA `(.L_x_143) ;  /* 0x000000000004a947 */ /* 0x000fea0003800000 */
[----:B------:R0:W5:Y:S02]  /*4360*/  LDG.E.LTC128B R22, desc[UR36][R8.64+0x1a0] ;  /* 0x0001a02408167981 */ /* 0x000164000c1e1920 */
.L_x_143:
[----:B------:R-:W-:Y:S05]  /*4370*/  BSYNC B1 ;  /* 0x0000000000017941 */ /* 0x000fea0003800000 */
.L_x_142:
        /* <DEDUP_REMOVED lines=8> */
.L_x_145:
[----:B------:R-:W-:Y:S05]  /*4400*/  BSYNC B1 ;  /* 0x0000000000017941 */ /* 0x000fea0003800000 */
.L_x_144:
        /* <DEDUP_REMOVED lines=8> */
.L_x_147:
[----:B------:R-:W-:Y:S05]  /*4490*/  BSYNC B1 ;  /* 0x0000000000017941 */ /* 0x000fea0003800000 */
.L_x_146:
[----:B-1---5:R-:W-:Y:S01]  /*44a0*/  FMUL R13, R22, R155 ;  /* 0x0000009b160d7220 */ /* 0x022fe20000400000 */
[----:B------:R-:W-:Y:S01]  /*44b0*/  ISETP.GT.AND P0, PT, R3, RZ, P2 ;  /* 0x000000ff0300720c */ /* 0x000fe20001704270 */
[----:B------:R-:W-:Y:S02]  /*44c0*/  BSSY B1, `(.L_x_148) ;  /* 0x0000005000017945 */ /* 0x000fe40003800000 */
[----:B------:R-:W-:-:S05]  /*44d0*/  FFMA R13, R80, R154, R13 ;  /* 0x0000009a500d7223 */ /* 0x000fca000000000d */
[----:B------:R1:W-:Y:S05]  /*44e0*/  @P3 STG.E desc[UR36][R4.64+0x1c0], R13 ;  /* 0x0001c00d04003986 */ /* 0x0003ea000c101924 */
[----:B------:R-:W-:Y:S05]  /*44f0*/  @!P0 BRA `(.L_x_149) ;  /* 0x0000000000048947 */ /* 0x000fea0003800000 */
[----:B------:R0:W5:Y:S02]  /*4500*/  LDG.E.LTC128B R22, desc[UR36][R6.64+0x1c4] ;  /* 0x0001c42406167981 */ /* 0x000164000c1e1920 */
.L_x_149:
[----:B------:R-:W-:Y:S05]  /*4510*/  BSYNC B1 ;  /* 0x0000000000017941 */ /* 0x000fea0003800000 */
.L_x_148:
[----:B-----5:R-:W-:Y:S01]  /*4520*/  FMUL R2, R22, R155 ;  /* 0x0000009b16027220 */ /* 0x020fe20000400000 */
[----:B------:R-:W-:Y:S01]  /*4530*/  ISETP.GT.AND P1, PT, R3, 0x8, P1 ;  /* 0x000000080300780c */ /* 0x000fe20000f24270 */
[----:B------:R-:W-:Y:S02]  /*4540*/  BSSY B1, `(.L_x_150) ;  /* 0x0000005000017945 */ /* 0x000fe40003800000 */
[----:B------:R-:W-:-:S05]  /*4550*/  FFMA R81, R81, R154, R2 ;  /* 0x0000009a51517223 */ /* 0x000fca0000000002 */
[----:B------:R0:W-:Y:S05]  /*4560*/  @P0 STG.E desc[UR36][R4.64+0x1c4], R81 ;  /* 0x0001c45104000986 */ /* 0x0001ea000c101924 */
[----:B------:R-:W-:Y:S05]  /*4570*/  @!P1 BRA `(.L_x_151) ;  /* 0x0000000000049947 */ /* 0x000fea0003800000 */
[----:B------:R0:W5:Y:S02]  /*4580*/  LDG.E.LTC128B R22, desc[UR36][R8.64+0x1c0] ;  /* 0x0001c02408167981 */ /* 0x000164000c1e1920 */
.L_x_151:
[----:B------:R-:W-:Y:S05]  /*4590*/  BSYNC B1 ;  /* 0x0000000000017941 */ /* 0x000fea0003800000 */
.L_x_150:
        /* <DEDUP_REMOVED lines=8> */
.L_x_153:
[----:B------:R-:W-:Y:S05]  /*4620*/  BSYNC B1 ;  /* 0x0000000000017941 */ /* 0x000fea0003800000 */
.L_x_152:
        /* <DEDUP_REMOVED lines=8> */
.L_x_155:
[----:B------:R-:W-:Y:S05]  /*46b0*/  BSYNC B1 ;  /* 0x0000000000017941 */ /* 0x000fea0003800000 */
.L_x_154:
[----:B-1---5:R-:W-:Y:S01]  /*46c0*/  FMUL R13, R22, R155 ;  /* 0x0000009b160d7220 */ /* 0x022fe20000400000 */
[----:B------:R-:W-:Y:S01]  /*46d0*/  ISETP.GT.AND P2, PT, R3, RZ, P1 ;  /* 0x000000ff0300720c */ /* 0x000fe20000f44270 */
[----:B------:R-:W-:Y:S02]  /*46e0*/  BSSY B1, `(.L_x_156) ;  /* 0x0000005000017945 */ /* 0x000fe40003800000 */
[----:B------:R-:W-:-:S05]  /*46f0*/  FFMA R13, R84, R154, R13 ;  /* 0x0000009a540d7223 */ /* 0x000fca000000000d */
[----:B------:R1:W-:Y:S05]  /*4700*/  @P3 STG.E desc[UR36][R4.64+0x1e0], R13 ;  /* 0x0001e00d04003986 */ /* 0x0003ea000c101924 */
[----:B------:R-:W-:Y:S05]  /*4710*/  @!P2 BRA `(.L_x_157) ;  /* 0x000000000004a947 */ /* 0x000fea0003800000 */
[----:B------:R0:W5:Y:S02]  /*4720*/  LDG.E.LTC128B R22, desc[UR36][R6.64+0x1e4] ;  /* 0x0001e42406167981 */ /* 0x000164000c1e1920 */
.L_x_157:
[----:B------:R-:W-:Y:S05]  /*4730*/  BSYNC B1 ;  /* 0x0000000000017941 */ /* 0x000fea0003800000 */
.L_x_156:
[----:B-----5:R-:W-:Y:S01]  /*4740*/  FMUL R2, R22, R155 ;  /* 0x0000009b16027220 */ /* 0x020fe20000400000 */
[----:B------:R-:W-:Y:S01]  /*4750*/  ISETP.GT.AND P0, PT, R3, 0x8, P0 ;  /* 0x000000080300780c */ /* 0x000fe20000704270 */
[----:B------:R-:W-:Y:S02]  /*4760*/  BSSY B1, `(.L_x_158) ;  /* 0x0000005000017945 */ /* 0x000fe40003800000 */
[----:B------:R-:W-:-:S05]  /*4770*/  FFMA R85, R85, R154, R2 ;  /* 0x0000009a55557223 */ /* 0x000fca0000000002 */
[----:B------:R0:W-:Y:S05]  /*4780*/  @P2 STG.E desc[UR36][R4.64+0x1e4], R85 ;  /* 0x0001e45504002986 */ /* 0x0001ea000c101924 */
[----:B------:R-:W-:Y:S05]  /*4790*/  @!P0 BRA `(.L_x_159) ;  /* 0x0000000000048947 */ /* 0x000fea0003800000 */
[----:B------:R0:W5:Y:S02]  /*47a0*/  LDG.E.LTC128B R22, desc[UR36][R8.64+0x1e0] ;  /* 0x0001e02408167981 */ /* 0x000164000c1e1920 */
.L_x_159:
[----:B------:R-:W-:Y:S05]  /*47b0*/  BSYNC B1 ;  /* 0x0000000000017941 */ /* 0x000fea0003800000 */
.L_x_158:
        /* <DEDUP_REMOVED lines=8> */
.L_x_161:
[----:B------:R-:W-:Y:S05]  /*4840*/  BSYNC B1 ;  /* 0x0000000000017941 */ /* 0x000fea0003800000 */
.L_x_160:
        /* <DEDUP_REMOVED lines=8> */
.L_x_163:
[----:B------:R-:W-:Y:S05]  /*48d0*/  BSYNC B1 ;  /* 0x0000000000017941 */ /* 0x000fea0003800000 */
.L_x_162:
[----:B-1---5:R-:W-:Y:S01]  /*48e0*/  FMUL R13, R22, R155 ;  /* 0x0000009b160d7220 */ /* 0x022fe20000400000 */
[----:B------:R-:W-:Y:S01]  /*48f0*/  ISETP.GT.AND P1, PT, R3, RZ, P0 ;  /* 0x000000ff0300720c */ /* 0x000fe20000724270 */
[----:B------:R-:W-:Y:S02]  /*4900*/  BSSY B1, `(.L_x_164) ;  /* 0x0000005000017945 */ /* 0x000fe40003800000 */
[----:B------:R-:W-:-:S05]  /*4910*/  FFMA R13, R88, R154, R13 ;  /* 0x0000009a580d7223 */ /* 0x000fca000000000d */
[----:B------:R1:W-:Y:S05]  /*4920*/  @P3 STG.E desc[UR36][R4.64+0x200], R13 ;  /* 0x0002000d04003986 */ /* 0x0003ea000c101924 */
[----:B------:R-:W-:Y:S05]  /*4930*/  @!P1 BRA `(.L_x_165) ;  /* 0x0000000000049947 */ /* 0x000fea0003800000 */
[----:B------:R0:W5:Y:S02]  /*4940*/  LDG.E.LTC128B R22, desc[UR36][R6.64+0x204] ;  /* 0x0002042406167981 */ /* 0x000164000c1e1920 */
.L_x_165:
[----:B------:R-:W-:Y:S05]  /*4950*/  BSYNC B1 ;  /* 0x0000000000017941 */ /* 0x000fea0003800000 */
.L_x_164:
[----:B-----5:R-:W-:Y:S01]  /*4960*/  FMUL R2, R22, R155 ;  /* 0x0000009b16027220 */ /* 0x020fe20000400000 */
[----:B------:R-:W-:Y:S01]  /*4970*/  ISETP.GT.AND P2, PT, R3, 0x8, P2 ;  /* 0x000000080300780c */ /* 0x000fe20001744270 */
[----:B------:R-:W-:Y:S02]  /*4980*/  BSSY B1, `(.L_x_166) ;  /* 0x0000005000017945 */ /* 0x000fe40003800000 */
[----:B------:R-:W-:-:S05]  /*4990*/  FFMA R89, R89, R154, R2 ;  /* 0x0000009a59597223 */ /* 0x000fca0000000002 */
[----:B------:R0:W-:Y:S05]  /*49a0*/  @P1 STG.E desc[UR36][R4.64+0x204], R89 ;  /* 0x0002045904001986 */ /* 0x0001ea000c101924 */
[----:B------:R-:W-:Y:S05]  /*49b0*/  @!P2 BRA `(.L_x_167) ;  /* 0x000000000004a947 */ /* 0x000fea0003800000 */
[----:B------:R0:W5:Y:S02]  /*49c0*/  LDG.E.LTC128B R22, desc[UR36][R8.64+0x200] ;  /* 0x0002002408167981 */ /* 0x000164000c1e1920 */
.L_x_167:
[----:B------:R-:W-:Y:S05]  /*49d0*/  BSYNC B1 ;  /* 0x0000000000017941 */ /* 0x000fea0003800000 */
.L_x_166:
        /* <DEDUP_REMOVED lines=8> */
.L_x_169:
[----:B------:R-:W-:Y:S05]  /*4a60*/  BSYNC B1 ;  /* 0x0000000000017941 */ /* 0x000fea0003800000 */
.L_x_168:
        /* <DEDUP_REMOVED lines=8> */
.L_x_171:
[----:B------:R-:W-:Y:S05]  /*4af0*/  BSYNC B1 ;  /* 0x0000000000017941 */ /* 0x000fea0003800000 */
.L_x_170:
[----:B-1---5:R-:W-:Y:S01]  /*4b00*/  FMUL R13, R22, R155 ;  /* 0x0000009b160d7220 */ /* 0x022fe20000400000 */
[----:B------:R-:W-:Y:S01]  /*4b10*/  ISETP.GT.AND P0, PT, R3, RZ, P2 ;  /* 0x000000ff0300720c */ /* 0x000fe20001704270 */
[----:B------:R-:W-:Y:S02]  /*4b20*/  BSSY B1, `(.L_x_172) ;  /* 0x0000005000017945 */ /* 0x000fe40003800000 */
[----:B------:R-:W-:-:S05]  /*4b30*/  FFMA R13, R92, R154, R13 ;  /* 0x0000009a5c0d7223 */ /* 0x000fca000000000d */
[----:B------:R1:W-:Y:S05]  /*4b40*/  @P3 STG.E desc[UR36][R4.64+0x220], R13 ;  /* 0x0002200d04003986 */ /* 0x0003ea000c101924 */
[----:B------:R-:W-:Y:S05]  /*4b50*/  @!P0 BRA `(.L_x_173) ;  /* 0x0000000000048947 */ /* 0x000fea0003800000 */
[----:B------:R0:W5:Y:S02]  /*4b60*/  LDG.E.LTC128B R22, desc[UR36][R6.64+0x224] ;  /* 0x0002242406167981 */ /* 0x000164000c1e1920 */
.L_x_173:
[----:B------:R-:W-:Y:S05]  /*4b70*/  BSYNC B1 ;  /* 0x0000000000017941 */ /* 0x000fea0003800000 */
.L_x_172:
[----:B-----5:R-:W-:Y:S01]  /*4b80*/  FMUL R2, R22, R155 ;  /* 0x0000009b16027220 */ /* 0x020fe20000400000 */
[----:B------:R-:W-:Y:S01]  /*4b90*/  ISETP.GT.AND P1, PT, R3, 0x8, P1 ;  /* 0x000000080300780c */ /* 0x000fe20000f24270 */
[----:B------:R-:W-:Y:S02]  /*4ba0*/  BSSY B1, `(.L_x_174) ;  /* 0x0000005000017945 */ /* 0x000fe40003800000 */
[----:B------:R-:W-:-:S05]  /*4bb0*/  FFMA R93, R93, R154, R2 ;  /* 0x0000009a5d5d7223 */ /* 0x000fca0000000002 */
[----:B------:R0:W-:Y:S05]  /*4bc0*/  @P0 STG.E desc[UR36][R4.64+0x224], R93 ;  /* 0x0002245d04000986 */ /* 0x0001ea000c101924 */
[----:B------:R-:W-:Y:S05]  /*4bd0*/  @!P1 BRA `(.L_x_175) ;  /* 0x0000000000049947 */ /* 0x000fea0003800000 */
[----:B------:R0:W5:Y:S02]  /*4be0*/  LDG.E.LTC128B R22, desc[UR36][R8.64+0x220] ;  /* 0x0002202408167981 */ /* 0x000164000c1e1920 */
.L_x_175:
[----:B------:R-:W-:Y:S05]  /*4bf0*/  BSYNC B1 ;  /* 0x0000000000017941 */ /* 0x000fea0003800000 */
.L_x_174:
        /* <DEDUP_REMOVED lines=8> */
.L_x_177:
[----:B------:R-:W-:Y:S05]  /*4c80*/  BSYNC B1 ;  /* 0x0000000000017941 */ /* 0x000fea0003800000 */
.L_x_176:
        /* <DEDUP_REMOVED lines=8> */
.L_x_179:
[----:B------:R-:W-:Y:S05]  /*4d10*/  BSYNC B1 ;  /* 0x0000000000017941 */ /* 0x000fea0003800000 */
.L_x_178:
[----:B-1---5:R-:W-:Y:S01]  /*4d20*/  FMUL R13, R22, R155 ;  /* 0x0000009b160d7220 */ /* 0x022fe20000400000 */
[----:B------:R-:W-:Y:S01]  /*4d30*/  ISETP.GT.AND P2, PT, R3, RZ, P1 ;  /* 0x000000ff0300720c */ /* 0x000fe20000f44270 */
[----:B------:R-:W-:Y:S02]  /*4d40*/  BSSY B1, `(.L_x_180) ;  /* 0x0000005000017945 */ /* 0x000fe40003800000 */
[----:B------:R-:W-:-:S05]  /*4d50*/  FFMA R13, R96, R154, R13 ;  /* 0x0000009a600d7223 */ /* 0x000fca000000000d */
[----:B------:R1:W-:Y:S05]  /*4d60*/  @P3 STG.E desc[UR36][R4.64+0x240], R13 ;  /* 0x0002400d04003986 */ /* 0x0003ea000c101924 */
[----:B------:R-:W-:Y:S05]  /*4d70*/  @!P2 BRA `(.L_x_181) ;  /* 0x000000000004a947 */ /* 0x000fea0003800000 */
[----:B------:R0:W5:Y:S02]  /*4d80*/  LDG.E.LTC128B R22, desc[UR36][R6.64+0x244] ;  /* 0x0002442406167981 */ /* 0x000164000c1e1920 */
.L_x_181:
[----:B------:R-:W-:Y:S05]  /*4d90*/  BSYNC B1 ;  /* 0x0000000000017941 */ /* 0x000fea0003800000 */
.L_x_180:
[----:B-----5:R-:W-:Y:S01]  /*4da0*/  FMUL R2, R22, R155 ;  /* 0x0000009b16027220 */ /* 0x020fe20000400000 */
[----:B------:R-:W-:Y:S01]  /*4db0*/  ISETP.GT.AND P0, PT, R3, 0x8, P0 ;  /* 0x000000080300780c */ /* 0x000fe20000704270 */
[----:B------:R-:W-:Y:S02]  /*4dc0*/  BSSY B1, `(.L_x_182) ;  /* 0x0000005000017945 */ /* 0x000fe40003800000 */
[----:B------:R-:W-:-:S05]  /*4dd0*/  FFMA R97, R97, R154, R2 ;  /* 0x0000009a61617223 */ /* 0x000fca0000000002 */
[----:B------:R0:W-:Y:S05]  /*4de0*/  @P2 STG.E desc[UR36][R4.64+0x244], R97 ;  /* 0x0002446104002986 */ /* 0x0001ea000c101924 */
[----:B------:R-:W-:Y:S05]  /*4df0*/  @!P0 BRA `(.L_x_183) ;  /* 0x0000000000048947 */ /* 0x000fea0003800000 */
[----:B------:R0:W5:Y:S02]  /*4e00*/  LDG.E.LTC128B R22, desc[UR36][R8.64+0x240] ;  /* 0x0002402408167981 */ /* 0x000164000c1e1920 */
.L_x_183:
[----:B------:R-:W-:Y:S05]  /*4e10*/  BSYNC B1 ;  /* 0x0000000000017941 */ /* 0x000fea0003800000 */
.L_x_182:
        /* <DEDUP_REMOVED lines=8> */
.L_x_185:
[----:B------:R-:W-:Y:S05]  /*4ea0*/  BSYNC B1 ;  /* 0x0000000000017941 */ /* 0x000fea0003800000 */
.L_x_184:
        /* <DEDUP_REMOVED lines=8> */
.L_x_187:
[----:B------:R-:W-:Y:S05]  /*4f30*/  BSYNC B1 ;  /* 0x0000000000017941 */ /* 0x000fea0003800000 */
.L_x_186:
[----:B-1---5:R-:W-:Y:S01]  /*4f40*/  FMUL R13, R22, R155 ;  /* 0x0000009b160d7220 */ /* 0x022fe20000400000 */
[----:B------:R-:W-:Y:S01]  /*4f50*/  ISETP.GT.AND P1, PT, R3, RZ, P0 ;  /* 0x000000ff0300720c */ /* 0x000fe20000724270 */
[----:B------:R-:W-:Y:S02]  /*4f60*/  BSSY B1, `(.L_x_188) ;  /* 0x0000005000017945 */ /* 0x000fe40003800000 */
[----:B------:R-:W-:-:S05]  /*4f70*/  FFMA R13, R100, R154, R13 ;  /* 0x0000009a640d7223 */ /* 0x000fca000000000d */
[----:B------:R1:W-:Y:S05]  /*4f80*/  @P3 STG.E desc[UR36][R4.64+0x260], R13 ;  /* 0x0002600d04003986 */ /* 0x0003ea000c101924 */
[----:B------:R-:W-:Y:S05]  /*4f90*/  @!P1 BRA `(.L_x_189) ;  /* 0x0000000000049947 */ /* 0x000fea0003800000 */
[----:B------:R0:W5:Y:S02]  /*4fa0*/  LDG.E.LTC128B R22, desc[UR36][R6.64+0x264] ;  /* 0x0002642406167981 */ /* 0x000164000c1e1920 */
.L_x_189:
[----:B------:R-:W-:Y:S05]  /*4fb0*/  BSYNC B1 ;  /* 0x0000000000017941 */ /* 0x000fea0003800000 */
.L_x_188:
[----:B-----5:R-:W-:Y:S01]  /*4fc0*/  FMUL R2, R22, R155 ;  /* 0x0000009b16027220 */ /* 0x020fe20000400000 */
[----:B------:R-:W-:Y:S01]  /*4fd0*/  ISETP.GT.AND P2, PT, R3, 0x8, P2 ;  /* 0x000000080300780c */ /* 0x000fe20001744270 */
[----:B------:R-:W-:Y:S02]  /*4fe0*/  BSSY B1, `(.L_x_190) ;  /* 0x0000005000017945 */ /* 0x000fe40003800000 */
[----:B------:R-:W-:-:S05]  /*4ff0*/  FFMA R101, R101, R154, R2 ;  /* 0x0000009a65657223 */ /* 0x000fca0000000002 */
[----:B------:R0:W-:Y:S05]  /*5000*/  @P1 STG.E desc[UR36][R4.64+0x264], R101 ;  /* 0x0002646504001986 */ /* 0x0001ea000c101924 */
[----:B------:R-:W-:Y:S05]  /*5010*/  @!P2 BRA `(.L_x_191) ;  /* 0x000000000004a947 */ /* 0x000fea0003800000 */
[----:B------:R0:W5:Y:S02]  /*5020*/  LDG.E.LTC128B R22, desc[UR36][R8.64+0x260] ;  /* 0x0002602408167981 */ /* 0x000164000c1e1920 */
.L_x_191:
[----:B------:R-:W-:Y:S05]  /*5030*/  BSYNC B1 ;  /* 0x0000000000017941 */ /* 0x000fea0003800000 */
.L_x_190:
        /* <DEDUP_REMOVED lines=8> */
.L_x_193:
[----:B------:R-:W-:Y:S05]  /*50c0*/  BSYNC B1 ;  /* 0x0000000000017941 */ /* 0x000fea0003800000 */
.L_x_192:
        /* <DEDUP_REMOVED lines=8> */
.L_x_195:
[----:B------:R-:W-:Y:S05]  /*5150*/  BSYNC B1 ;  /* 0x0000000000017941 */ /* 0x000fea0003800000 */
.L_x_194:
[----:B-1---5:R-:W-:Y:S01]  /*5160*/  FMUL R13, R22, R155 ;  /* 0x0000009b160d7220 */ /* 0x022fe20000400000 */
[----:B------:R-:W-:Y:S01]  /*5170*/  ISETP.GT.AND P0, PT, R3, RZ, P2 ;  /* 0x000000ff0300720c */ /* 0x000fe20001704270 */
[----:B------:R-:W-:Y:S02]  /*5180*/  BSSY B1, `(.L_x_196) ;  /* 0x0000005000017945 */ /* 0x000fe40003800000 */
[----:B------:R-:W-:-:S05]  /*5190*/  FFMA R13, R104, R154, R13 ;  /* 0x0000009a680d7223 */ /* 0x000fca000000000d */
[----:B------:R1:W-:Y:S05]  /*51a0*/  @P3 STG.E desc[UR36][R4.64+0x280], R13 ;  /* 0x0002800d04003986 */ /* 0x0003ea000c101924 */
[----:B------:R-:W-:Y:S05]  /*51b0*/  @!P0 BRA `(.L_x_197) ;  /* 0x0000000000048947 */ /* 0x000fea0003800000 */
[----:B------:R0:W5:Y:S02]  /*51c0*/  LDG.E.LTC128B R22, desc[UR36][R6.64+0x284] ;  /* 0x0002842406167981 */ /* 0x000164000c1e1920 */
.L_x_197:
[----:B------:R-:W-:Y:S05]  /*51d0*/  BSYNC B1 ;  /* 0x0000000000017941 */ /* 0x000fea0003800000 */
.L_x_196:
[----:B-----5:R-:W-:Y:S01]  /*51e0*/  FMUL R2, R22, R155 ;  /* 0x0000009b16027220 */ /* 0x020fe20000400000 */
[----:B------:R-:W-:Y:S01]  /*51f0*/  ISETP.GT.AND P1, PT, R3, 0x8, P1 ;  /* 0x000000080300780c */ /* 0x000fe20000f24270 */
[----:B------:R-:W-:Y:S02]  /*5200*/  BSSY B1, `(.L_x_198) ;  /* 0x0000005000017945 */ /* 0x000fe40003800000 */
[----:B------:R-:W-:-:S05]  /*5210*/  FFMA R105, R105, R154, R2 ;  /* 0x0000009a69697223 */ /* 0x000fca0000000002 */
[----:B------:R0:W-:Y:S05]  /*5220*/  @P0 STG.E desc[UR36][R4.64+0x284], R105 ;  /* 0x0002846904000986 */ /* 0x0001ea000c101924 */
[----:B------:R-:W-:Y:S05]  /*5230*/  @!P1 BRA `(.L_x_199) ;  /* 0x0000000000049947 */ /* 0x000fea0003800000 */
[----:B------:R0:W5:Y:S02]  /*5240*/  LDG.E.LTC128B R22, desc[UR36][R8.64+0x280] ;  /* 0x0002802408167981 */ /* 0x000164000c1e1920 */
.L_x_199:
[----:B------:R-:W-:Y:S05]  /*5250*/  BSYNC B1 ;  /* 0x0000000000017941 */ /* 0x000fea0003800000 */
.L_x_198:
        /* <DEDUP_REMOVED lines=8> */
.L_x_201:
[----:B------:R-:W-:Y:S05]  /*52e0*/  BSYNC B1 ;  /* 0x0000000000017941 */ /* 0x000fea0003800000 */
.L_x_200:
        /* <DEDUP_REMOVED lines=8> */
.L_x_203:
[----:B------:R-:W-:Y:S05]  /*5370*/  BSYNC B1 ;  /* 0x0000000000017941 */ /* 0x000fea0003800000 */
.L_x_202:
[----:B-1---5:R-:W-:Y:S01]  /*5380*/  FMUL R13, R22, R155 ;  /* 0x0000009b160d7220 */ /* 0x022fe20000400000 */
[----:B------:R-:W-:Y:S01]  /*5390*/  ISETP.GT.AND P2, PT, R3, RZ, P1 ;  /* 0x000000ff0300720c */ /* 0x000fe20000f44270 */
[----:B------:R-:W-:Y:S02]  /*53a0*/  BSSY B1, `(.L_x_204) ;  /* 0x0000005000017945 */ /* 0x000fe40003800000 */
[----:B------:R-:W-:-:S05]  /*53b0*/  FFMA R13, R108, R154, R13 ;  /* 0x0000009a6c0d7223 */ /* 0x000fca000000000d */
[----:B------:R1:W-:Y:S05]  /*53c0*/  @P3 STG.E desc[UR36][R4.64+0x2a0], R13 ;  /* 0x0002a00d04003986 */ /* 0x0003ea000c101924 */
[----:B------:R-:W-:Y:S05]  /*53d0*/  @!P2 BRA `(.L_x_205) ;  /* 0x000000000004a947 */ /* 0x000fea0003800000 */
[----:B------:R0:W5:Y:S02]  /*53e0*/  LDG.E.LTC128B R22, desc[UR36][R6.64+0x2a4] ;  /* 0x0002a42406167981 */ /* 0x000164000c1e1920 */
.L_x_205:
[----:B------:R-:W-:Y:S05]  /*53f0*/  BSYNC B1 ;  /* 0x0000000000017941 */ /* 0x000fea0003800000 */
.L_x_204:
[----:B-----5:R-:W-:Y:S01]  /*5400*/  FMUL R2, R22, R155 ;  /* 0x0000009b16027220 */ /* 0x020fe20000400000 */
[----:B------:R-:W-:Y:S01]  /*5410*/  ISETP.GT.AND P0, PT, R3, 0x8, P0 ;  /* 0x000000080300780c */ /* 0x000fe20000704270 */
[----:B------:R-:W-:Y:S02]  /*5420*/  BSSY B1, `(.L_x_206) ;  /* 0x0000005000017945 */ /* 0x000fe40003800000 */
[----:B------:R-:W-:-:S05]  /*5430*/  FFMA R109, R109, R154, R2 ;  /* 0x0000009a6d6d7223 */ /* 0x000fca0000000002 */
[----:B------:R0:W-:Y:S05]  /*5440*/  @P2 STG.E desc[UR36][R4.64+0x2a4], R109 ;  /* 0x0002a46d04002986 */ /* 0x0001ea000c101924 */
[----:B------:R-:W-:Y:S05]  /*5450*/  @!P0 BRA `(.L_x_207) ;  /* 0x0000000000048947 */ /* 0x000fea0003800000 */
[----:B------:R0:W5:Y:S02]  /*5460*/  LDG.E.LTC128B R22, desc[UR36][R8.64+0x2a0] ;  /* 0x0002a02408167981 */ /* 0x000164000c1e1920 */
.L_x_207:
[----:B------:R-:W-:Y:S05]  /*5470*/  BSYNC B1 ;  /* 0x0000000000017941 */ /* 0x000fea0003800000 */
.L_x_206:
        /* <DEDUP_REMOVED lines=8> */
.L_x_209:
[----:B------:R-:W-:Y:S05]  /*5500*/  BSYNC B1 ;  /* 0x0000000000017941 */ /* 0x000fea0003800000 */
.L_x_208:
        /* <DEDUP_REMOVED lines=8> */
.L_x_211:
[----:B------:R-:W-:Y:S05]  /*5590*/  BSYNC B1 ;  /* 0x0000000000017941 */ /* 0x000fea0003800000 */
.L_x_210:
[----:B-1---5:R-:W-:Y:S01]  /*55a0*/  FMUL R13, R22, R155 ;  /* 0x0000009b160d7220 */ /* 0x022fe20000400000 */
[----:B------:R-:W-:Y:S01]  /*55b0*/  ISETP.GT.AND P1, PT, R3, RZ, P0 ;  /* 0x000000ff0300720c */ /* 0x000fe20000724270 */
[----:B------:R-:W-:Y:S02]  /*55c0*/  BSSY B1, `(.L_x_212) ;  /* 0x0000005000017945 */ /* 0x000fe40003800000 */
[----:B------:R-:W-:-:S05]  /*55d0*/  FFMA R13, R112, R154, R13 ;  /* 0x0000009a700d7223 */ /* 0x000fca000000000d */
[----:B------:R1:W-:Y:S05]  /*55e0*/  @P3 STG.E desc[UR36][R4.64+0x2c0], R13 ;  /* 0x0002c00d04003986 */ /* 0x0003ea000c101924 */
[----:B------:R-:W-:Y:S05]  /*55f0*/  @!P1 BRA `(.L_x_213) ;  /* 0x0000000000049947 */ /* 0x000fea0003800000 */
[----:B------:R0:W5:Y:S02]  /*5600*/  LDG.E.LTC128B R22, desc[UR36][R6.64+0x2c4] ;  /* 0x0002c42406167981 */ /* 0x000164000c1e1920 */
.L_x_213:
[----:B------:R-:W-:Y:S05]  /*5610*/  BSYNC B1 ;  /* 0x0000000000017941 */ /* 0x000fea0003800000 */
.L_x_212:
[----:B-----5:R-:W-:Y:S01]  /*5620*/  FMUL R2, R22, R155 ;  /* 0x0000009b16027220 */ /* 0x020fe20000400000 */
[----:B------:R-:W-:Y:S01]  /*5630*/  ISETP.GT.AND P2, PT, R3, 0x8, P2 ;  /* 0x000000080300780c */ /* 0x000fe20001744270 */
[----:B------:R-:W-:Y:S02]  /*5640*/  BSSY B1, `(.L_x_214) ;  /* 0x0000005000017945 */ /* 0x000fe40003800000 */
[----:B------:R-:W-:-:S05]  /*5650*/  FFMA R113, R113, R154, R2 ;  /* 0x0000009a71717223 */ /* 0x000fca0000000002 */
[----:B------:R0:W-:Y:S05]  /*5660*/  @P1 STG.E desc[UR36][R4.64+0x2c4], R113 ;  /* 0x0002c47104001986 */ /* 0x0001ea000c101924 */
[----:B------:R-:W-:Y:S05]  /*5670*/  @!P2 BRA `(.L_x_215) ;  /* 0x000000000004a947 */ /* 0x000fea0003800000 */
[----:B------:R0:W5:Y:S02]  /*5680*/  LDG.E.LTC128B R22, desc[UR36][R8.64+0x2c0] ;  /* 0x0002c02408167981 */ /* 0x000164000c1e1920 */
.L_x_215:
[----:B------:R-:W-:Y:S05]  /*5690*/  BSYNC B1 ;  /* 0x0000000000017941 */ /* 0x000fea0003800000 */
.L_x_214:
        /* <DEDUP_REMOVED lines=8> */
.L_x_217:
[----:B------:R-:W-:Y:S05]  /*5720*/  BSYNC B1 ;  /* 0x0000000000017941 */ /* 0x000fea0003800000 */
.L_x_216:
        /* <DEDUP_REMOVED lines=8> */
.L_x_219:
[----:B------:R-:W-:Y:S05]  /*57b0*/  BSYNC B1 ;  /* 0x0000000000017941 */ /* 0x000fea0003800000 */
.L_x_218:
[----:B-1---5:R-:W-:Y:S01]  /*57c0*/  FMUL R13, R22, R155 ;  /* 0x0000009b160d7220 */ /* 0x022fe20000400000 */
[----:B------:R-:W-:Y:S01]  /*57d0*/  ISETP.GT.AND P0, PT, R3, RZ, P2 ;  /* 0x000000ff0300720c */ /* 0x000fe20001704270 */
[----:B------:R-:W-:Y:S02]  /*57e0*/  BSSY B1, `(.L_x_220) ;  /* 0x0000005000017945 */ /* 0x000fe40003800000 */
[----:B------:R-:W-:-:S05]  /*57f0*/  FFMA R13, R116, R154, R13 ;  /* 0x0000009a740d7223 */ /* 0x000fca000000000d */
[----:B------:R1:W-:Y:S05]  /*5800*/  @P3 STG.E desc[UR36][R4.64+0x2e0], R13 ;  /* 0x0002e00d04003986 */ /* 0x0003ea000c101924 */
[----:B------:R-:W-:Y:S05]  /*5810*/  @!P0 BRA `(.L_x_221) ;  /* 0x0000000000048947 */ /* 0x000fea0003800000 */
[----:B------:R0:W5:Y:S02]  /*5820*/  LDG.E.LTC128B R22, desc[UR36][R6.64+0x2e4] ;  /* 0x0002e42406167981 */ /* 0x000164000c1e1920 */
.L_x_221:
[----:B------:R-:W-:Y:S05]  /*5830*/  BSYNC B1 ;  /* 0x0000000000017941 */ /* 0x000fea0003800000 */
.L_x_220:
[----:B-----5:R-:W-:Y:S01]  /*5840*/  FMUL R2, R22, R155 ;  /* 0x0000009b16027220 */ /* 0x020fe20000400000 */
[----:B------:R-:W-:Y:S01]  /*5850*/  ISETP.GT.AND P1, PT, R3, 0x8, P1 ;  /* 0x000000080300780c */ /* 0x000fe20000f24270 */
[----:B------:R-:W-:Y:S02]  /*5860*/  BSSY B1, `(.L_x_222) ;  /* 0x0000005000017945 */ /* 0x000fe40003800000 */
[----:B------:R-:W-:-:S05]  /*5870*/  FFMA R117, R117, R154, R2 ;  /* 0x0000009a75757223 */ /* 0x000fca0000000002 */
[----:B------:R0:W-:Y:S05]  /*5880*/  @P0 STG.E desc[UR36][R4.64+0x2e4], R117 ;  /* 0x0002e47504000986 */ /* 0x0001ea000c101924 */
[----:B------:R-:W-:Y:S05]  /*5890*/  @!P1 BRA `(.L_x_223) ;  /* 0x0000000000049947 */ /* 0x000fea0003800000 */
[----:B------:R0:W5:Y:S02]  /*58a0*/  LDG.E.LTC128B R22, desc[UR36][R8.64+0x2e0] ;  /* 0x0002e02408167981 */ /* 0x000164000c1e1920 */
.L_x_223:
[----:B------:R-:W-:Y:S05]  /*58b0*/  BSYNC B1 ;  /* 0x0000000000017941 */ /* 0x000fea0003800000 */
.L_x_222:
        /* <DEDUP_REMOVED lines=8> */
.L_x_225:
[----:B------:R-:W-:Y:S05]  /*5940*/  BSYNC B1 ;  /* 0x0000000000017941 */ /* 0x000fea0003800000 */
.L_x_224:
        /* <DEDUP_REMOVED lines=8> */
.L_x_227:
[----:B------:R-:W-:Y:S05]  /*59d0*/  BSYNC B1 ;  /* 0x0000000000017941 */ /* 0x000fea0003800000 */
.L_x_226:
[----:B-1---5:R-:W-:Y:S01]  /*59e0*/  FMUL R13, R22, R155 ;  /* 0x0000009b160d7220 */ /* 0x022fe20000400000 */
[----:B------:R-:W-:Y:S01]  /*59f0*/  ISETP.GT.AND P2, PT, R3, RZ, P1 ;  /* 0x000000ff0300720c */ /* 0x000fe20000f44270 */
[----:B------:R-:W-:Y:S02]  /*5a00*/  BSSY B1, `(.L_x_228) ;  /* 0x0000005000017945 */ /* 0x000fe40003800000 */
[----:B------:R-:W-:-:S05]  /*5a10*/  FFMA R13, R120, R154, R13 ;  /* 0x0000009a780d7223 */ /* 0x000fca000000000d */
[----:B------:R1:W-:Y:S05]  /*5a20*/  @P3 STG.E desc[UR36][R4.64+0x300], R13 ;  /* 0x0003000d04003986 */ /* 0x0003ea000c101924 */
[----:B------:R-:W-:Y:S05]  /*5a30*/  @!P2 BRA `(.L_x_229) ;  /* 0x000000000004a947 */ /* 0x000fea0003800000 */
[----:B------:R0:W5:Y:S02]  /*5a40*/  LDG.E.LTC128B R22, desc[UR36][R6.64+0x304] ;  /* 0x0003042406167981 */ /* 0x000164000c1e1920 */
.L_x_229:
[----:B------:R-:W-:Y:S05]  /*5a50*/  BSYNC B1 ;  /* 0x0000000000017941 */ /* 0x000fea0003800000 */
.L_x_228:
[----:B-----5:R-:W-:Y:S01]  /*5a60*/  FMUL R2, R22, R155 ;  /* 0x0000009b16027220 */ /* 0x020fe20000400000 */
[----:B------:R-:W-:Y:S01]  /*5a70*/  ISETP.GT.AND P0, PT, R3, 0x8, P0 ;  /* 0x000000080300780c */ /* 0x000fe20000704270 */
[----:B------:R-:W-:Y:S02]  /*5a80*/  BSSY B1, `(.L_x_230) ;  /* 0x0000005000017945 */ /* 0x000fe40003800000 */
[----:B------:R-:W-:-:S05]  /*5a90*/  FFMA R121, R121, R154, R2 ;  /* 0x0000009a79797223 */ /* 0x000fca0000000002 */
[----:B------:R0:W-:Y:S05]  /*5aa0*/  @P2 STG.E desc[UR36][R4.64+0x304], R121 ;  /* 0x0003047904002986 */ /* 0x0001ea000c101924 */
[----:B------:R-:W-:Y:S05]  /*5ab0*/  @!P0 BRA `(.L_x_231) ;  /* 0x0000000000048947 */ /* 0x000fea0003800000 */
[----:B------:R0:W5:Y:S02]  /*5ac0*/  LDG.E.LTC128B R22, desc[UR36][R8.64+0x300] ;  /* 0x0003002408167981 */ /* 0x000164000c1e1920 */
.L_x_231:
[----:B------:R-:W-:Y:S05]  /*5ad0*/  BSYNC B1 ;  /* 0x0000000000017941 */ /* 0x000fea0003800000 */
.L_x_230:
        /* <DEDUP_REMOVED lines=8> */
.L_x_233:
[----:B------:R-:W-:Y:S05]  /*5b60*/  BSYNC B1 ;  /* 0x0000000000017941 */ /* 0x000fea0003800000 */
.L_x_232:
        /* <DEDUP_REMOVED lines=8> */
.L_x_235:
[----:B------:R-:W-:Y:S05]  /*5bf0*/  BSYNC B1 ;  /* 0x0000000000017941 */ /* 0x000fea0003800000 */
.L_x_234:
[----:B-1---5:R-:W-:Y:S01]  /*5c00*/  FMUL R13, R22, R155 ;  /* 0x0000009b160d7220 */ /* 0x022fe20000400000 */
[----:B------:R-:W-:Y:S01]  /*5c10*/  ISETP.GT.AND P1, PT, R3, RZ, P0 ;  /* 0x000000ff0300720c */ /* 0x000fe20000724270 */
[----:B------:R-:W-:Y:S02]  /*5c20*/  BSSY B1, `(.L_x_236) ;  /* 0x0000005000017945 */ /* 0x000fe40003800000 */
[----:B------:R-:W-:-:S05]  /*5c30*/  FFMA R13, R124, R154, R13 ;  /* 0x0000009a7c0d7223 */ /* 0x000fca000000000d */
[----:B------:R1:W-:Y:S05]  /*5c40*/  @P3 STG.E desc[UR36][R4.64+0x320], R13 ;  /* 0x0003200d04003986 */ /* 0x0003ea000c101924 */
[----:B------:R-:W-:Y:S05]  /*5c50*/  @!P1 BRA `(.L_x_237) ;  /* 0x0000000000049947 */ /* 0x000fea0003800000 */
[----:B------:R0:W5:Y:S02]  /*5c60*/  LDG.E.LTC128B R22, desc[UR36][R6.64+0x324] ;  /* 0x0003242406167981 */ /* 0x000164000c1e1920 */
.L_x_237:
[----:B------:R-:W-:Y:S05]  /*5c70*/  BSYNC B1 ;  /* 0x0000000000017941 */ /* 0x000fea0003800000 */
.L_x_236:
[----:B-----5:R-:W-:Y:S01]  /*5c80*/  FMUL R2, R22, R155 ;  /* 0x0000009b16027220 */ /* 0x020fe20000400000 */
[----:B------:R-:W-:Y:S01]  /*5c90*/  ISETP.GT.AND P2, PT, R3, 0x8, P2 ;  /* 0x000000080300780c */ /* 0x000fe20001744270 */
[----:B------:R-:W-:Y:S02]  /*5ca0*/  BSSY B1, `(.L_x_238) ;  /* 0x0000005000017945 */ /* 0x000fe40003800000 */
[----:B------:R-:W-:-:S05]  /*5cb0*/  FFMA R125, R125, R154, R2 ;  /* 0x0000009a7d7d7223 */ /* 0x000fca0000000002 */
[----:B------:R0:W-:Y:S05]  /*5cc0*/  @P1 STG.E desc[UR36][R4.64+0x324], R125 ;  /* 0x0003247d04001986 */ /* 0x0001ea000c101924 */
[----:B------:R-:W-:Y:S05]  /*5cd0*/  @!P2 BRA `(.L_x_239) ;  /* 0x000000000004a947 */ /* 0x000fea0003800000 */
[----:B------:R0:W5:Y:S02]  /*5ce0*/  LDG.E.LTC128B R22, desc[UR36][R8.64+0x320] ;  /* 0x0003202408167981 */ /* 0x000164000c1e1920 */
.L_x_239:
[----:B------:R-:W-:Y:S05]  /*5cf0*/  BSYNC B1 ;  /* 0x0000000000017941 */ /* 0x000fea0003800000 */
.L_x_238:
        /* <DEDUP_REMOVED lines=8> */
.L_x_241:
[----:B------:R-:W-:Y:S05]  /*5d80*/  BSYNC B1 ;  /* 0x0000000000017941 */ /* 0x000fea0003800000 */
.L_x_240:
        /* <DEDUP_REMOVED lines=8> */
.L_x_243:
[----:B------:R-:W-:Y:S05]  /*5e10*/  BSYNC B1 ;  /* 0x0000000000017941 */ /* 0x000fea0003800000 */
.L_x_242:
[----:B-1---5:R-:W-:Y:S01]  /*5e20*/  FMUL R13, R22, R155 ;  /* 0x0000009b160d7220 */ /* 0x022fe20000400000 */
[----:B------:R-:W-:Y:S01]  /*5e30*/  ISETP.GT.AND P0, PT, R3, RZ, P2 ;  /* 0x000000ff0300720c */ /* 0x000fe20001704270 */
[----:B------:R-:W-:Y:S02]  /*5e40*/  BSSY B1, `(.L_x_244) ;  /* 0x0000005000017945 */ /* 0x000fe40003800000 */
[----:B------:R-:W-:-:S05]  /*5e50*/  FFMA R13, R128, R154, R13 ;  /* 0x0000009a800d7223 */ /* 0x000fca000000000d */
[----:B------:R1:W-:Y:S05]  /*5e60*/  @P3 STG.E desc[UR36][R4.64+0x340], R13 ;  /* 0x0003400d04003986 */ /* 0x0003ea000c101924 */
[----:B------:R-:W-:Y:S05]  /*5e70*/  @!P0 BRA `(.L_x_245) ;  /* 0x0000000000048947 */ /* 0x000fea0003800000 */
[----:B------:R0:W5:Y:S02]  /*5e80*/  LDG.E.LTC128B R22, desc[UR36][R6.64+0x344] ;  /* 0x0003442406167981 */ /* 0x000164000c1e1920 */
.L_x_245:
[----:B------:R-:W-:Y:S05]  /*5e90*/  BSYNC B1 ;  /* 0x0000000000017941 */ /* 0x000fea0003800000 */
.L_x_244:
[----:B-----5:R-:W-:Y:S01]  /*5ea0*/  FMUL R2, R22, R155 ;  /* 0x0000009b16027220 */ /* 0x020fe20000400000 */
[----:B------:R-:W-:Y:S01]  /*5eb0*/  ISETP.GT.AND P1, PT, R3, 0x8, P1 ;  /* 0x000000080300780c */ /* 0x000fe20000f24270 */
[----:B------:R-:W-:Y:S02]  /*5ec0*/  BSSY B1, `(.L_x_246) ;  /* 0x0000005000017945 */ /* 0x000fe40003800000 */
[----:B------:R-:W-:-:S05]  /*5ed0*/  FFMA R129, R129, R154, R2 ;  /* 0x0000009a81817223 */ /* 0x000fca0000000002 */
[----:B------:R0:W-:Y:S05]  /*5ee0*/  @P0 STG.E desc[UR36][R4.64+0x344], R129 ;  /* 0x0003448104000986 */ /* 0x0001ea000c101924 */
[----:B------:R-:W-:Y:S05]  /*5ef0*/  @!P1 BRA `(.L_x_247) ;  /* 0x0000000000049947 */ /* 0x000fea0003800000 */
[----:B------:R0:W5:Y:S02]  /*5f00*/  LDG.E.LTC128B R22, desc[UR36][R8.64+0x340] ;  /* 0x0003402408167981 */ /* 0x000164000c1e1920 */
.L_x_247:
[----:B------:R-:W-:Y:S05]  /*5f10*/  BSYNC B1 ;  /* 0x0000000000017941 */ /* 0x000fea0003800000 */
.L_x_246:
        /* <DEDUP_REMOVED lines=8> */
.L_x_249:
[----:B------:R-:W-:Y:S05]  /*5fa0*/  BSYNC B1 ;  /* 0x0000000000017941 */ /* 0x000fea0003800000 */
.L_x_248:
        /* <DEDUP_REMOVED lines=8> */
.L_x_251:
[----:B------:R-:W-:Y:S05]  /*6030*/  BSYNC B1 ;  /* 0x0000000000017941 */ /* 0x000fea0003800000 */
.L_x_250:
[----:B-1---5:R-:W-:Y:S01]  /*6040*/  FMUL R13, R22, R155 ;  /* 0x0000009b160d7220 */ /* 0x022fe20000400000 */
[----:B------:R-:W-:Y:S01]  /*6050*/  ISETP.GT.AND P2, PT, R3, RZ, P1 ;  /* 0x000000ff0300720c */ /* 0x000fe20000f44270 */
[----:B------:R-:W-:Y:S02]  /*6060*/  BSSY B1, `(.L_x_252) ;  /* 0x0000005000017945 */ /* 0x000fe40003800000 */
[----:B------:R-:W-:-:S05]  /*6070*/  FFMA R13, R132, R154, R13 ;  /* 0x0000009a840d7223 */ /* 0x000fca000000000d */
[----:B------:R1:W-:Y:S05]  /*6080*/  @P3 STG.E desc[UR36][R4.64+0x360], R13 ;  /* 0x0003600d04003986 */ /* 0x0003ea000c101924 */
[----:B------:R-:W-:Y:S05]  /*6090*/  @!P2 BRA `(.L_x_253) ;  /* 0x000000000004a947 */ /* 0x000fea0003800000 */
[----:B------:R0:W5:Y:S02]  /*60a0*/  LDG.E.LTC128B R22, desc[UR36][R6.64+0x364] ;  /* 0x0003642406167981 */ /* 0x000164000c1e1920 */
.L_x_253:
[----:B------:R-:W-:Y:S05]  /*60b0*/  BSYNC B1 ;  /* 0x0000000000017941 */ /* 0x000fea0003800000 */
.L_x_252:
[----:B-----5:R-:W-:Y:S01]  /*60c0*/  FMUL R2, R22, R155 ;  /* 0x0000009b16027220 */ /* 0x020fe20000400000 */
[----:B------:R-:W-:Y:S01]  /*60d0*/  ISETP.GT.AND P0, PT, R3, 0x8, P0 ;  /* 0x000000080300780c */ /* 0x000fe20000704270 */
[----:B------:R-:W-:Y:S02]  /*60e0*/  BSSY B1, `(.L_x_254) ;  /* 0x0000005000017945 */ /* 0x000fe40003800000 */
[----:B------:R-:W-:-:S05]  /*60f0*/  FFMA R133, R133, R154, R2 ;  /* 0x0000009a85857223 */ /* 0x000fca0000000002 */
[----:B------:R0:W-:Y:S05]  /*6100*/  @P2 STG.E desc[UR36][R4.64+0x364], R133 ;  /* 0x0003648504002986 */ /* 0x0001ea000c101924 */
[----:B------:R-:W-:Y:S05]  /*6110*/  @!P0 BRA `(.L_x_255) ;  /* 0x0000000000048947 */ /* 0x000fea0003800000 */
[----:B------:R0:W5:Y:S02]  /*6120*/  LDG.E.LTC128B R22, desc[UR36][R8.64+0x360] ;  /* 0x0003602408167981 */ /* 0x000164000c1e1920 */
.L_x_255:
[----:B------:R-:W-:Y:S05]  /*6130*/  BSYNC B1 ;  /* 0x0000000000017941 */ /* 0x000fea0003800000 */
.L_x_254:
        /* <DEDUP_REMOVED lines=8> */
.L_x_257:
[----:B------:R-:W-:Y:S05]  /*61c0*/  BSYNC B1 ;  /* 0x0000000000017941 */ /* 0x000fea0003800000 */
.L_x_256:
        /* <DEDUP_REMOVED lines=8> */
.L_x_259:
[----:B------:R-:W-:Y:S05]  /*6250*/  BSYNC B1 ;  /* 0x0000000000017941 */ /* 0x000fea0003800000 */
.L_x_258:
[----:B-1---5:R-:W-:Y:S01]  /*6260*/  FMUL R13, R22, R155 ;  /* 0x0000009b160d7220 */ /* 0x022fe20000400000 */
[----:B------:R-:W-:Y:S01]  /*6270*/  ISETP.GT.AND P1, PT, R3, RZ, P0 ;  /* 0x000000ff0300720c */ /* 0x000fe20000724270 */
[----:B------:R-:W-:Y:S02]  /*6280*/  BSSY B1, `(.L_x_260) ;  /* 0x0000005000017945 */ /* 0x000fe40003800000 */
[----:B------:R-:W-:-:S05]  /*6290*/  FFMA R13, R136, R154, R13 ;  /* 0x0000009a880d7223 */ /* 0x000fca000000000d */
[----:B------:R1:W-:Y:S05]  /*62a0*/  @P3 STG.E desc[UR36][R4.64+0x380], R13 ;  /* 0x0003800d04003986 */ /* 0x0003ea000c101924 */
[----:B------:R-:W-:Y:S05]  /*62b0*/  @!P1 BRA `(.L_x_261) ;  /* 0x0000000000049947 */ /* 0x000fea0003800000 */
[----:B------:R0:W5:Y:S02]  /*62c0*/  LDG.E.LTC128B R22, desc[UR36][R6.64+0x384] ;  /* 0x0003842406167981 */ /* 0x000164000c1e1920 */
.L_x_261:
[----:B------:R-:W-:Y:S05]  /*62d0*/  BSYNC B1 ;  /* 0x0000000000017941 */ /* 0x000fea0003800000 */
.L_x_260:
[----:B-----5:R-:W-:Y:S01]  /*62e0*/  FMUL R2, R22, R155 ;  /* 0x0000009b16027220 */ /* 0x020fe20000400000 */
[----:B------:R-:W-:Y:S01]  /*62f0*/  ISETP.GT.AND P2, PT, R3, 0x8, P2 ;  /* 0x000000080300780c */ /* 0x000fe20001744270 */
[----:B------:R-:W-:Y:S02]  /*6300*/  BSSY B1, `(.L_x_262) ;  /* 0x0000005000017945 */ /* 0x000fe40003800000 */
[----:B------:R-:W-:-:S05]  /*6310*/  FFMA R137, R137, R154, R2 ;  /* 0x0000009a89897223 */ /* 0x000fca0000000002 */
[----:B------:R0:W-:Y:S05]  /*6320*/  @P1 STG.E desc[UR36][R4.64+0x384], R137 ;  /* 0x0003848904001986 */ /* 0x0001ea000c101924 */
[----:B------:R-:W-:Y:S05]  /*6330*/  @!P2 BRA `(.L_x_263) ;  /* 0x000000000004a947 */ /* 0x000fea0003800000 */
[----:B------:R0:W5:Y:S02]  /*6340*/  LDG.E.LTC128B R22, desc[UR36][R8.64+0x380] ;  /* 0x0003802408167981 */ /* 0x000164000c1e1920 */
.L_x_263:
[----:B------:R-:W-:Y:S05]  /*6350*/  BSYNC B1 ;  /* 0x0000000000017941 */ /* 0x000fea0003800000 */
.L_x_262:
        /* <DEDUP_REMOVED lines=8> */
.L_x_265:
[----:B------:R-:W-:Y:S05]  /*63e0*/  BSYNC B1 ;  /* 0x0000000000017941 */ /* 0x000fea0003800000 */
.L_x_264:
        /* <DEDUP_REMOVED lines=8> */
.L_x_267:
[----:B------:R-:W-:Y:S05]  /*6470*/  BSYNC B1 ;  /* 0x0000000000017941 */ /* 0x000fea0003800000 */
.L_x_266:
[----:B-1---5:R-:W-:Y:S01]  /*6480*/  FMUL R13, R22, R155 ;  /* 0x0000009b160d7220 */ /* 0x022fe20000400000 */
[----:B------:R-:W-:Y:S01]  /*6490*/  ISETP.GT.AND P0, PT, R3, RZ, P2 ;  /* 0x000000ff0300720c */ /* 0x000fe20001704270 */
[----:B------:R-:W-:Y:S02]  /*64a0*/  BSSY B1, `(.L_x_268) ;  /* 0x0000005000017945 */ /* 0x000fe40003800000 */
[----:B------:R-:W-:-:S05]  /*64b0*/  FFMA R13, R140, R154, R13 ;  /* 0x0000009a8c0d7223 */ /* 0x000fca000000000d */
[----:B------:R1:W-:Y:S05]  /*64c0*/  @P3 STG.E desc[UR36][R4.64+0x3a0], R13 ;  /* 0x0003a00d04003986 */ /* 0x0003ea000c101924 */
[----:B------:R-:W-:Y:S05]  /*64d0*/  @!P0 BRA `(.L_x_269) ;  /* 0x0000000000048947 */ /* 0x000fea0003800000 */
[----:B------:R0:W5:Y:S02]  /*64e0*/  LDG.E.LTC128B R22, desc[UR36][R6.64+0x3a4] ;  /* 0x0003a42406167981 */ /* 0x000164000c1e1920 */
.L_x_269:
[----:B------:R-:W-:Y:S05]  /*64f0*/  BSYNC B1 ;  /* 0x0000000000017941 */ /* 0x000fea0003800000 */
.L_x_268:
[----:B-----5:R-:W-:Y:S01]  /*6500*/  FMUL R2, R22, R155 ;  /* 0x0000009b16027220 */ /* 0x020fe20000400000 */
[----:B------:R-:W-:Y:S01]  /*6510*/  ISETP.GT.AND P1, PT, R3, 0x8, P1 ;  /* 0x000000080300780c */ /* 0x000fe20000f24270 */
[----:B------:R-:W-:Y:S02]  /*6520*/  BSSY B1, `(.L_x_270) ;  /* 0x0000005000017945 */ /* 0x000fe40003800000 */
[----:B------:R-:W-:-:S05]  /*6530*/  FFMA R141, R141, R154, R2 ;  /* 0x0000009a8d8d7223 */ /* 0x000fca0000000002 */
[----:B------:R0:W-:Y:S05]  /*6540*/  @P0 STG.E desc[UR36][R4.64+0x3a4], R141 ;  /* 0x0003a48d04000986 */ /* 0x0001ea000c101924 */
[----:B------:R-:W-:Y:S05]  /*6550*/  @!P1 BRA `(.L_x_271) ;  /* 0x0000000000049947 */ /* 0x000fea0003800000 */
[----:B------:R0:W5:Y:S02]  /*6560*/  LDG.E.LTC128B R22, desc[UR36][R8.64+0x3a0] ;  /* 0x0003a02408167981 */ /* 0x000164000c1e1920 */
.L_x_271:
[----:B------:R-:W-:Y:S05]  /*6570*/  BSYNC B1 ;  /* 0x0000000000017941 */ /* 0x000fea0003800000 */
.L_x_270:
        /* <DEDUP_REMOVED lines=8> */
.L_x_273:
[----:B------:R-:W-:Y:S05]  /*6600*/  BSYNC B1 ;  /* 0x0000000000017941 */ /* 0x000fea0003800000 */
.L_x_272:
        /* <DEDUP_REMOVED lines=8> */
.L_x_275:
[----:B------:R-:W-:Y:S05]  /*6690*/  BSYNC B1 ;  /* 0x0000000000017941 */ /* 0x000fea0003800000 */
.L_x_274:
[----:B-1---5:R-:W-:Y:S01]  /*66a0*/  FMUL R13, R22, R155 ;  /* 0x0000009b160d7220 */ /* 0x022fe20000400000 */
[----:B------:R-:W-:Y:S01]  /*66b0*/  ISETP.GT.AND P2, PT, R3, RZ, P1 ;  /* 0x000000ff0300720c */ /* 0x000fe20000f44270 */
[----:B------:R-:W-:Y:S02]  /*66c0*/  BSSY B1, `(.L_x_276) ;  /* 0x0000005000017945 */ /* 0x000fe40003800000 */
[----:B------:R-:W-:-:S05]  /*66d0*/  FFMA R13, R144, R154, R13 ;  /* 0x0000009a900d7223 */ /* 0x000fca000000000d */
[----:B------:R1:W-:Y:S05]  /*66e0*/  @P3 STG.E desc[UR36][R4.64+0x3c0], R13 ;  /* 0x0003c00d04003986 */ /* 0x0003ea000c101924 */
[----:B------:R-:W-:Y:S05]  /*66f0*/  @!P2 BRA `(.L_x_277) ;  /* 0x000000000004a947 */ /* 0x000fea0003800000 */
[----:B------:R0:W5:Y:S02]  /*6700*/  LDG.E.LTC128B R22, desc[UR36][R6.64+0x3c4] ;  /* 0x0003c42406167981 */ /* 0x000164000c1e1920 */
.L_x_277:
[----:B------:R-:W-:Y:S05]  /*6710*/  BSYNC B1 ;  /* 0x0000000000017941 */ /* 0x000fea0003800000 */
.L_x_276:
[----:B-----5:R-:W-:Y:S01]  /*6720*/  FMUL R2, R22, R155 ;  /* 0x0000009b16027220 */ /* 0x020fe20000400000 */
[----:B------:R-:W-:Y:S01]  /*6730*/  ISETP.GT.AND P0, PT, R3, 0x8, P0 ;  /* 0x000000080300780c */ /* 0x000fe20000704270 */
[----:B------:R-:W-:Y:S02]  /*6740*/  BSSY B1, `(.L_x_278) ;  /* 0x0000005000017945 */ /* 0x000fe40003800000 */
[----:B------:R-:W-:-:S05]  /*6750*/  FFMA R145, R145, R154, R2 ;  /* 0x0000009a91917223 */ /* 0x000fca0000000002 */
[----:B------:R0:W-:Y:S05]  /*6760*/  @P2 STG.E desc[UR36][R4.64+0x3c4], R145 ;  /* 0x0003c49104002986 */ /* 0x0001ea000c101924 */
[----:B------:R-:W-:Y:S05]  /*6770*/  @!P0 BRA `(.L_x_279) ;  /* 0x0000000000048947 */ /* 0x000fea0003800000 */
[----:B------:R0:W5:Y:S02]  /*6780*/  LDG.E.LTC128B R22, desc[UR36][R8.64+0x3c0] ;  /* 0x0003c02408167981 */ /* 0x000164000c1e1920 */
.L_x_279:
[----:B------:R-:W-:Y:S05]  /*6790*/  BSYNC B1 ;  /* 0x0000000000017941 */ /* 0x000fea0003800000 */
.L_x_278:
        /* <DEDUP_REMOVED lines=8> */
.L_x_281:
[----:B------:R-:W-:Y:S05]  /*6820*/  BSYNC B1 ;  /* 0x0000000000017941 */ /* 0x000fea0003800000 */
.L_x_280:
        /* <DEDUP_REMOVED lines=8> */
.L_x_283:
[----:B------:R-:W-:Y:S05]  /*68b0*/  BSYNC B1 ;  /* 0x0000000000017941 */ /* 0x000fea0003800000 */
.L_x_282:
[----:B-1---5:R-:W-:Y:S01]  /*68c0*/  FMUL R13, R22, R155 ;  /* 0x0000009b160d7220 */ /* 0x022fe20000400000 */
[----:B------:R-:W-:Y:S01]  /*68d0*/  ISETP.GT.AND P1, PT, R3, RZ, P0 ;  /* 0x000000ff0300720c */ /* 0x000fe20000724270 */
[----:B------:R-:W-:Y:S02]  /*68e0*/  BSSY B1, `(.L_x_284) ;  /* 0x0000005000017945 */ /* 0x000fe40003800000 */
[----:B------:R-:W-:-:S05]  /*68f0*/  FFMA R13, R148, R154, R13 ;  /* 0x0000009a940d7223 */ /* 0x000fca000000000d */
[----:B------:R1:W-:Y:S05]  /*6900*/  @P3 STG.E desc[UR36][R4.64+0x3e0], R13 ;  /* 0x0003e00d04003986 */ /* 0x0003ea000c101924 */
[----:B------:R-:W-:Y:S05]  /*6910*/  @!P1 BRA `(.L_x_285) ;  /* 0x0000000000049947 */ /* 0x000fea0003800000 */
[----:B------:R0:W5:Y:S02]  /*6920*/  LDG.E.LTC128B R22, desc[UR36][R6.64+0x3e4] ;  /* 0x0003e42406167981 */ /* 0x000164000c1e1920 */
.L_x_285:
[----:B------:R-:W-:Y:S05]  /*6930*/  BSYNC B1 ;  /* 0x0000000000017941 */ /* 0x000fea0003800000 */
.L_x_284:
[----:B-----5:R-:W-:Y:S01]  /*6940*/  FMUL R0, R22, R155 ;  /* 0x0000009b16007220 */ /* 0x020fe20000400000 */
[----:B------:R-:W-:Y:S01]  /*6950*/  ISETP.GT.AND P2, PT, R3, 0x8, P2 ;  /* 0x000000080300780c */ /* 0x000fe20001744270 */
[----:B------:R-:W-:Y:S02]  /*6960*/  BSSY B1, `(.L_x_286) ;  /* 0x0000005000017945 */ /* 0x000fe40003800000 */
[----:B------:R-:W-:-:S05]  /*6970*/  FFMA R149, R149, R154, R0 ;  /* 0x0000009a95957223 */ /* 0x000fca0000000000 */
[----:B------:R0:W-:Y:S05]  /*6980*/  @P1 STG.E desc[UR36][R4.64+0x3e4], R149 ;  /* 0x0003e49504001986 */ /* 0x0001ea000c101924 */
[----:B------:R-:W-:Y:S05]  /*6990*/  @!P2 BRA `(.L_x_287) ;  /* 0x000000000004a947 */ /* 0x000fea0003800000 */
[----:B------:R0:W5:Y:S02]  /*69a0*/  LDG.E.LTC128B R22, desc[UR36][R8.64+0x3e0] ;  /* 0x0003e02408167981 */ /* 0x000164000c1e1920 */
.L_x_287:
[----:B------:R-:W-:Y:S05]  /*69b0*/  BSYNC B1 ;  /* 0x0000000000017941 */ /* 0x000fea0003800000 */
.L_x_286:
[----:B01---5:R-:W-:Y:S01]  /*69c0*/  FMUL R5, R22, R155 ;  /* 0x0000009b16057220 */ /* 0x023fe20000400000 */
[----:B------:R-:W-:Y:S01]  /*69d0*/  ISETP.GT.AND P0, PT, R3, 0x8, P0 ;  /* 0x000000080300780c */ /* 0x000fe20000704270 */
[----:B------:R-:W-:Y:S01]  /*69e0*/  @P2 IMAD.MOV.U32 R2, RZ, RZ, R10 ;  /* 0x000000ffff022224 */ /* 0x000fe200078e000a */
[----:B------:R-:W-:Y:S01]  /*69f0*/  BSSY B1, `(.L_x_288) ;  /* 0x0000006000017945 */ /* 0x000fe20003800000 */
[----:B------:R-:W-:Y:S01]  /*6a00*/  FFMA R5, R150, R154, R5 ;  /* 0x0000009a96057223 */ /* 0x000fe20000000005 */
[----:B------:R-:W-:-:S05]  /*6a10*/  @P2 IMAD.MOV.U32 R3, RZ, RZ, R11 ;  /* 0x000000ffff032224 */ /* 0x000fca00078e000b */
[----:B------:R0:W-:Y:S04]  /*6a20*/  @P2 STG.E desc[UR36][R2.64+0x3e0], R5 ;  /* 0x0003e00502002986 */ /* 0x0001e8000c101924 */
[----:B------:R-:W-:Y:S05]  /*6a30*/  @!P0 BRA `(.L_x_289) ;  /* 0x0000000000048947 */ /* 0x000fea0003800000 */
[----:B------:R1:W5:Y:S02]  /*6a40*/  LDG.E.LTC128B R22, desc[UR36][R8.64+0x3e4] ;  /* 0x0003e42408167981 */ /* 0x000364000c1e1920 */
.L_x_289:
[----:B------:R-:W-:Y:S05]  /*6a50*/  BSYNC B1 ;  /* 0x0000000000017941 */ /* 0x000fea0003800000 */
.L_x_288:
[----:B-----5:R-:W-:-:S04]  /*6a60*/  FMUL R22, R22, R155 ;  /* 0x0000009b16167220 */ /* 0x020fc80000400000 */
[----:B------:R-:W-:Y:S01]  /*6a70*/  FFMA R151, R151, R154, R22 ;  /* 0x0000009a97977223 */ /* 0x000fe20000000016 */
[----:B------:R-:W-:Y:S06]  /*6a80*/  @!P0 BRA `(.L_x_290) ;  /* 0x0000001c00388947 */ /* 0x000fec0003800000 */
[----:B------:R0:W-:Y:S01]  /*6a90*/  STG.E desc[UR36][R10.64+0x3e4], R151 ;  /* 0x0003e4970a007986 */ /* 0x0001e2000c101924 */
[----:B------:R-:W-:Y:S05]  /*6aa0*/  BRA `(.L_x_290) ;  /* 0x0000001c00307947 */ /* 0x000fea0003800000 */
.L_x_37:
[----:B------:R-:W-:Y:S01]  /*6ab0*/  ISETP.GT.AND P3, PT, R0, 0x1, PT ;  /* 0x000000010000780c */ /* 0x000fe20003f64270 */
[----:B------:R-:W-:Y:S01]  /*6ac0*/  ULDC.64 UR4, c[0x0][0x5c0] ;  /* 0x0001700000047ab9 */ /* 0x000fe20000000a00 */
[-C--:B------:R-:W-:Y:S01]  /*6ad0*/  FMUL R9, R24, R154.reuse ;  /* 0x0000009a18097220 */ /* 0x080fe20000400000 */
[C---:B------:R-:W-:Y:S01]  /*6ae0*/  LEA R4, P1, R174.reuse, UR4, 0x2 ;  /* 0x00000004ae047c11 */ /* 0x040fe2000f8210ff */
[-C--:B------:R-:W-:Y:S01]  /*6af0*/  FMUL R25, R25, R154.reuse ;  /* 0x0000009a19197220 */ /* 0x080fe20000400000 */
[----:B------:R-:W-:Y:S01]  /*6b00*/  ISETP.GT.AND P2, PT, R3, RZ, P3 ;  /* 0x000000ff0300720c */ /* 0x000fe20001f44270 */
[-C--:B------:R-:W-:Y:S01]  /*6b10*/  FMUL R27, R27, R154.reuse ;  /* 0x0000009a1b1b7220 */ /* 0x080fe20000400000 */
[----:B------:R-:W-:Y:S01]  /*6b20*/  LEA.HI.X R5, R174, UR5, R19, 0x2, P1 ;  /* 0x00000005ae057c11 */ /* 0x000fe200088f1413 */
[-C--:B------:R-:W-:Y:S01]  /*6b30*/  FMUL R29, R29, R154.reuse ;  /* 0x0000009a1d1d7220 */ /* 0x080fe20000400000 */
[----:B------:R-:W-:Y:S01]  /*6b40*/  ISETP.GT.AND P0, PT, R3, 0x8, P0 ;  /* 0x000000080300780c */ /* 0x000fe20000704270 */
[-C--:B------:R-:W-:Y:S01]  /*6b50*/  FMUL R31, R31, R154.reuse ;  /* 0x0000009a1f1f7220 */ /* 0x080fe20000400000 */
[----:B------:R-:W-:Y:S01]  /*6b60*/  ISETP.GT.AND P5, PT, R0, 0x8, PT ;  /* 0x000000080000780c */ /* 0x000fe20003fa4270 */
[----:B------:R0:W-:Y:S01]  /*6b70*/  @P4 STG.E desc[UR36][R4.64], R9 ;  /* 0x0000000904004986 */ /* 0x0001e2000c101924 */
[C---:B------:R-:W-:Y:S01]  /*6b80*/  SHF.L.U64.HI R11, R10.reuse, 0x5, R11 ;  /* 0x000000050a0b7819 */ /* 0x040fe2000001020b */
[----:B------:R-:W-:Y:S01]  /*6b90*/  FMUL R33, R33, R154 ;  /* 0x0000009a21217220 */ /* 0x000fe20000400000 */
[----:B------:R-:W-:Y:S01]  /*6ba0*/  LEA R6, P1, R10, R4, 0x5 ;  /* 0x000000040a067211 */ /* 0x000fe200078228ff */
[-C--:B------:R-:W-:Y:S01]  /*6bb0*/  FMUL R35, R35, R154.reuse ;  /* 0x0000009a23237220 */ /* 0x080fe20000400000 */
[----:B------:R-:W-:Y:S01]  /*6bc0*/  ISETP.GT.AND P3, PT, R3, 0x8, P3 ;  /* 0x000000080300780c */ /* 0x000fe20001f64270 */
[----:B------:R-:W-:Y:S01]  /*6bd0*/  @P2 STG.E desc[UR36][R4.64+0x4], R25 ;  /* 0x0000041904002986 */ /* 0x000fe2000c101924 */
[----:B------:R-:W-:Y:S01]  /*6be0*/  ISETP.GT.AND P4, PT, R0, 0x9, PT ;  /* 0x000000090000780c */ /* 0x000fe20003f84270 */
[----:B------:R-:W-:Y:S01]  /*6bf0*/  IMAD.X R7, R11, 0x1, R5, P1 ;  /* 0x000000010b077824 */ /* 0x000fe200008e0605 */
[C---:B------:R-:W-:Y:S01]  /*6c00*/  ISETP.GT.AND P2, PT, R3.reuse, RZ, P5 ;  /* 0x000000ff0300720c */ /* 0x040fe20002f44270 */
[-C--:B------:R-:W-:Y:S01]  /*6c10*/  FMUL R11, R28, R154.reuse ;  /* 0x0000009a1c0b7220 */ /* 0x080fe20000400000 */
[C---:B------:R-:W-:Y:S01]  /*6c20*/  ISETP.GT.AND P1, PT, R3.reuse, RZ, P4 ;  /* 0x000000ff0300720c */ /* 0x040fe20002724270 */
[-C--:B0-----:R-:W-:Y:S01]  /*6c30*/  FMUL R9, R26, R154.reuse ;  /* 0x0000009a1a097220 */ /* 0x081fe20000400000 */
[----:B------:R-:W-:Y:S01]  /*6c40*/  ISETP.GT.AND P4, PT, R3, 0x8, P4 ;  /* 0x000000080300780c */ /* 0x000fe20002784270 */
[-C--:B------:R-:W-:Y:S01]  /*6c50*/  FMUL R37, R37, R154.reuse ;  /* 0x0000009a25257220 */ /* 0x080fe20000400000 */
[-C--:B------:R-:W-:Y:S01]  /*6c60*/  FMUL R39, R39, R154.reuse ;  /* 0x0000009a27277220 */ /* 0x080fe20000400000 */
[-C--:B------:R-:W-:Y:S01]  /*6c70*/  FMUL R41, R41, R154.reuse ;  /* 0x0000009a29297220 */ /* 0x080fe20000400000 */
[----:B------:R0:W-:Y:S01]  /*6c80*/  @P0 STG.E desc[UR36][R6.64], R9 ;  /* 0x0000000906000986 */ /* 0x0001e2000c101924 */
[----:B------:R-:W-:Y:S01]  /*6c90*/  ISETP.GT.AND P0, PT, R3, 0x8, P5 ;  /* 0x000000080300780c */ /* 0x000fe20002f04270 */
[-C--:B------:R-:W-:Y:S01]  /*6ca0*/  FMUL R43, R43, R154.reuse ;  /* 0x0000009a2b2b7220 */ /* 0x080fe20000400000 */
[C---:B------:R-:W-:Y:S01]  /*6cb0*/  ISETP.GT.AND P5, PT, R0.reuse, 0x10, PT ;  /* 0x000000100000780c */ /* 0x040fe20003fa4270 */
[----:B------:R-:W-:Y:S01]  /*6cc0*/  @P3 STG.E desc[UR36][R6.64+0x4], R27 ;  /* 0x0000041b06003986 */ /* 0x000fe2000c101924 */
[----:B------:R-:W-:Y:S01]  /*6cd0*/  ISETP.GT.AND P3, PT, R0, 0x11, PT ;  /* 0x000000110000780c */ /* 0x000fe20003f64270 */
[-C--:B------:R-:W-:Y:S01]  /*6ce0*/  FMUL R45, R45, R154.reuse ;  /* 0x0000009a2d2d7220 */ /* 0x080fe20000400000 */
[-C--:B------:R-:W-:Y:S01]  /*6cf0*/  FMUL R47, R47, R154.reuse ;  /* 0x0000009a2f2f7220 */ /* 0x080fe20000400000 */
[----:B------:R1:W-:Y:S01]  /*6d00*/  @P2 STG.E desc[UR36][R4.64+0x20], R11 ;  /* 0x0000200b04002986 */ /* 0x0003e2000c101924 */
[----:B------:R-:W-:Y:S01]  /*6d10*/  ISETP.GT.AND P2, PT, R3, RZ, P5 ;  /* 0x000000ff0300720c */ /* 0x000fe20002f44270 */
[-C--:B------:R-:W-:Y:S01]  /*6d20*/  FMUL R49, R49, R154.reuse ;  /* 0x0000009a31317220 */ /* 0x080fe20000400000 */
[-C--:B------:R-:W-:Y:S01]  /*6d30*/  FMUL R51, R51, R154.reuse ;  /* 0x0000009a33337220 */ /* 0x080fe20000400000 */
[----:B------:R-:W-:Y:S01]  /*6d40*/  @P1 STG.E desc[UR36][R4.64+0x24], R29 ;  /* 0x0000241d04001986 */ /* 0x000fe2000c101924 */
[-C--:B0-----:R-:W-:Y:S01]  /*6d50*/  FMUL R9, R30, R154.reuse ;  /* 0x0000009a1e097220 */ /* 0x081fe20000400000 */
[----:B------:R-:W-:Y:S01]  /*6d60*/  ISETP.GT.AND P1, PT, R3, RZ, P3 ;  /* 0x000000ff0300720c */ /* 0x000fe20001f24270 */
[-C--:B------:R-:W-:Y:S01]  /*6d70*/  FMUL R53, R53, R154.reuse ;  /* 0x0000009a35357220 */ /* 0x080fe20000400000 */
[----:B------:R-:W-:Y:S01]  /*6d80*/  ISETP.GT.AND P3, PT, R3, 0x8, P3 ;  /* 0x000000080300780c */ /* 0x000fe20001f64270 */
[-C--:B------:R-:W-:Y:S01]  /*6d90*/  FMUL R55, R55, R154.reuse ;  /* 0x0000009a37377220 */ /* 0x080fe20000400000 */
[----:B------:R0:W-:Y:S01]  /*6da0*/  @P0 STG.E desc[UR36][R6.64+0x20], R9 ;  /* 0x0000200906000986 */ /* 0x0001e2000c101924 */
[----:B------:R-:W-:Y:S01]  /*6db0*/  ISETP.GT.AND P0, PT, R3, 0x8, P5 ;  /* 0x000000080300780c */ /* 0x000fe20002f04270 */
[-C--:B-1----:R-:W-:Y:S01]  /*6dc0*/  FMUL R11, R32, R154.reuse ;  /* 0x0000009a200b7220 */ /* 0x082fe20000400000 */
        /* <DEDUP_REMOVED lines=139> */
[C---:B------:R-:W-:Y:S01]  /*7680*/  ISETP.GT.AND P3, PT, R3.reuse, 0x8, P3 ;  /* 0x000000080300780c */ /* 0x040fe20001f64270 */
[-C--:B------:R-:W-:Y:S01]  /*7690*/  FMUL R13, R150, R154.reuse ;  /* 0x0000009a960d7220 */ /* 0x080fe20000400000 */
[----:B------:R0:W-:Y:S01]  /*76a0*/  @P0 STG.E desc[UR36][R6.64+0x120], R9 ;  /* 0x0001200906000986 */ /* 0x0001e2000c101924 */
[----:B------:R-:W-:Y:S01]  /*76b0*/  ISETP.GT.AND P0, PT, R3, 0x8, P5 ;  /* 0x000000080300780c */ /* 0x000fe20002f04270 */
[-C--:B-1----:R-:W-:Y:S01]  /*76c0*/  FMUL R11, R64, R154.reuse ;  /* 0x0000009a400b7220 */ /* 0x082fe20000400000 */
[C---:B------:R-:W-:Y:S01]  /*76d0*/  ISETP.GT.AND P5, PT, R0.reuse, 0x58, PT ;  /* 0x000000580000780c */ /* 0x040fe20003fa4270 */
[----:B------:R-:W-:Y:S01]  /*76e0*/  @P4 STG.E desc[UR36][R6.64+0x124], R63 ;  /* 0x0001243f06004986 */ /* 0x000fe2000c101924 */
[----:B------:R-:W-:Y:S01]  /*76f0*/  ISETP.GT.AND P4, PT, R0, 0x59, PT ;  /* 0x000000590000780c */ /* 0x000fe20003f84270 */
[----:B------:R-:W-:-:S02]  /*7700*/  FMUL R151, R151, R154 ;  /* 0x0000009a97977220 */ /* 0x000fc40000400000 */
[----:B------:R1:W-:Y:S01]  /*7710*/  @P2 STG.E desc[UR36][R4.64+0x140], R11 ;  /* 0x0001400b04002986 */ /* 0x0003e2000c101924 */
[----:B------:R-:W-:-:S03]  /*7720*/  ISETP.GT.AND P2, PT, R3, RZ, P5 ;  /* 0x000000ff0300720c */ /* 0x000fc60002f44270 */
[----:B------:R-:W-:Y:S01]  /*7730*/  @P1 STG.E desc[UR36][R4.64+0x144], R65 ;  /* 0x0001444104001986 */ /* 0x000fe2000c101924 */
[-C--:B0-----:R-:W-:Y:S01]  /*7740*/  FMUL R9, R66, R154.reuse ;  /* 0x0000009a42097220 */ /* 0x081fe20000400000 */
[C---:B------:R-:W-:Y:S02]  /*7750*/  ISETP.GT.AND P1, PT, R3.reuse, RZ, P4 ;  /* 0x000000ff0300720c */ /* 0x040fe40002724270 */
[C---:B------:R-:W-:Y:S02]  /*7760*/  ISETP.GT.AND P4, PT, R3.reuse, 0x8, P4 ;  /* 0x000000080300780c */ /* 0x040fe40002784270 */
[----:B------:R0:W-:Y:S01]  /*7770*/  @P0 STG.E desc[UR36][R6.64+0x140], R9 ;  /* 0x0001400906000986 */ /* 0x0001e2000c101924 */
[----:B------:R-:W-:Y:S01]  /*7780*/  ISETP.GT.AND P0, PT, R3, 0x8, P5 ;  /* 0x000000080300780c */ /* 0x000fe20002f04270 */
[----:B-1----:R-:W-:Y:S01]  /*7790*/  FMUL R11, R68, R154 ;  /* 0x0000009a440b7220 */ /* 0x002fe20000400000 */
[C---:B------:R-:W-:Y:S01]  /*77a0*/  ISETP.GT.AND P5, PT, R0.reuse, 0x60, PT ;  /* 0x000000600000780c */ /* 0x040fe20003fa4270 */
[----:B------:R-:W-:Y:S01]  /*77b0*/  @P3 STG.E desc[UR36][R6.64+0x144], R67 ;  /* 0x0001444306003986 */ /* 0x000fe2000c101924 */
[----:B------:R-:W-:-:S03]  /*77c0*/  ISETP.GT.AND P3, PT, R0, 0x61, PT ;  /* 0x000000610000780c */ /* 0x000fc60003f64270 */
        /* <DEDUP_REMOVED lines=87> */
[C---:B------:R-:W-:Y:S01]  /*7d40*/  ISETP.GT.AND P1, PT, R3.reuse, RZ, P4 ;  /* 0x000000ff0300720c */ /* 0x040fe20002724270 */
[----:B0-----:R-:W-:Y:S01]  /*7d50*/  FMUL R9, R98, R154 ;  /* 0x0000009a62097220 */ /* 0x001fe20000400000 */
[----:B------:R-:W-:-:S04]  /*7d60*/  ISETP.GT.AND P4, PT, R3, 0x8, P4 ;  /* 0x000000080300780c */ /* 0x000fc80002784270 */
[----:B------:R0:W-:Y:S01]  /*7d70*/  @P0 STG.E desc[UR36][R6.64+0x240], R9 ;  /* 0x0002400906000986 */ /* 0x0001e2000c101924 */
[----:B-1----:R-:W-:Y:S01]  /*7d80*/  FMUL R11, R100, R154 ;  /* 0x0000009a640b7220 */ /* 0x002fe20000400000 */
[----:B------:R-:W-:Y:S02]  /*7d90*/  ISETP.GT.AND P0, PT, R3, 0x8, P5 ;  /* 0x000000080300780c */ /* 0x000fe40002f04270 */
[----:B------:R-:W-:Y:S01]  /*7da0*/  @P3 STG.E desc[UR36][R6.64+0x244], R99 ;  /* 0x0002446306003986 */ /* 0x000fe2000c101924 */
[----:B------:R-:W-:-:S03]  /*7db0*/  ISETP.GT.AND P5, PT, R0, 0xa0, PT ;  /* 0x000000a00000780c */ /* 0x000fc60003fa4270 */
[----:B------:R1:W-:Y:S01]  /*7dc0*/  @P2 STG.E desc[UR36][R4.64+0x260], R11 ;  /* 0x0002600b04002986 */ /* 0x0003e2000c101924 */
[----:B------:R-:W-:Y:S02]  /*7dd0*/  ISETP.GT.AND P2, PT, R0, 0xa1, PT ;  /* 0x000000a10000780c */ /* 0x000fe40003f44270 */
[C---:B------:R-:W-:Y:S01]  /*7de0*/  ISETP.GT.AND P3, PT, R3.reuse, RZ, P5 ;  /* 0x000000ff0300720c */ /* 0x040fe20002f64270 */
[----:B------:R-:W-:Y:S01]  /*7df0*/  @P1 STG.E desc[UR36][R4.64+0x264], R101 ;  /* 0x0002646504001986 */ /* 0x000fe2000c101924 */
[C---:B------:R-:W-:Y:S01]  /*7e00*/  ISETP.GT.AND P1, PT, R3.reuse, RZ, P2 ;  /* 0x000000ff0300720c */ /* 0x040fe20001724270 */
[----:B0-----:R-:W-:Y:S01]  /*7e10*/  FMUL R9, R102, R154 ;  /* 0x0000009a66097220 */ /* 0x001fe20000400000 */
[----:B------:R-:W-:-:S04]  /*7e20*/  ISETP.GT.AND P2, PT, R3, 0x8, P2 ;  /* 0x000000080300780c */ /* 0x000fc80001744270 */
[----:B------:R0:W-:Y:S01]  /*7e30*/  @P0 STG.E desc[UR36][R6.64+0x260], R9 ;  /* 0x0002600906000986 */ /* 0x0001e2000c101924 */
[----:B-1----:R-:W-:Y:S01]  /*7e40*/  FMUL R11, R104, R154 ;  /* 0x0000009a680b7220 */ /* 0x002fe20000400000 */
[----:B------:R-:W-:Y:S02]  /*7e50*/  ISETP.GT.AND P0, PT, R3, 0x8, P5 ;  /* 0x000000080300780c */ /* 0x000fe40002f04270 */
[----:B------:R-:W-:Y:S04]  /*7e60*/  @P4 STG.E desc[UR36][R6.64+0x264], R103 ;  /* 0x0002646706004986 */ /* 0x000fe8000c101924 */
[----:B------:R1:W-:Y:S01]  /*7e70*/  @P3 STG.E desc[UR36][R4.64+0x280], R11 ;  /* 0x0002800b04003986 */ /* 0x0003e2000c101924 */
[----:B------:R-:W-:-:S03]  /*7e80*/  ISETP.GT.AND P3, PT, R0, 0xa8, PT ;  /* 0x000000a80000780c */ /* 0x000fc60003f64270 */
[----:B------:R-:W-:Y:S01]  /*7e90*/  @P1 STG.E desc[UR36][R4.64+0x284], R105 ;  /* 0x0002846904001986 */ /* 0x000fe2000c101924 */
[----:B------:R-:W-:Y:S01]  /*7ea0*/  ISETP.GT.AND P1, PT, R0, 0xa9, PT ;  /* 0x000000a90000780c */ /* 0x000fe20003f24270 */
[-C--:B0-----:R-:W-:Y:S01]  /*7eb0*/  FMUL R9, R106, R154.reuse ;  /* 0x0000009a6a097220 */ /* 0x081fe20000400000 */
[C---:B------:R-:W-:Y:S02]  /*7ec0*/  ISETP.GT.AND P5, PT, R3.reuse, RZ, P3 ;  /* 0x000000ff0300720c */ /* 0x040fe40001fa4270 */
[C---:B------:R-:W-:Y:S02]  /*7ed0*/  ISETP.GT.AND P4, PT, R3.reuse, RZ, P1 ;  /* 0x000000ff0300720c */ /* 0x040fe40000f84270 */
[----:B------:R0:W-:Y:S01]  /*7ee0*/  @P0 STG.E desc[UR36][R6.64+0x280], R9 ;  /* 0x0002800906000986 */ /* 0x0001e2000c101924 */
[----:B-1----:R-:W-:Y:S01]  /*7ef0*/  FMUL R11, R108, R154 ;  /* 0x0000009a6c0b7220 */ /* 0x002fe20000400000 */
[C---:B------:R-:W-:Y:S02]  /*7f00*/  ISETP.GT.AND P3, PT, R3.reuse, 0x8, P3 ;  /* 0x000000080300780c */ /* 0x040fe40001f64270 */
[----:B------:R-:W-:Y:S01]  /*7f10*/  @P2 STG.E desc[UR36][R6.64+0x284], R107 ;  /* 0x0002846b06002986 */ /* 0x000fe2000c101924 */
[----:B------:R-:W-:-:S02]  /*7f20*/  ISETP.GT.AND P1, PT, R3, 0x8, P1 ;  /* 0x000000080300780c */ /* 0x000fc40000f24270 */
[C---:B------:R-:W-:Y:S02]  /*7f30*/  ISETP.GT.AND P0, PT, R0.reuse, 0xb0, PT ;  /* 0x000000b00000780c */ /* 0x040fe40003f04270 */
[----:B------:R-:W-:Y:S01]  /*7f40*/  ISETP.GT.AND P2, PT, R0, 0xb1, PT ;  /* 0x000000b10000780c */ /* 0x000fe20003f44270 */
[----:B------:R1:W-:Y:S01]  /*7f50*/  @P5 STG.E desc[UR36][R4.64+0x2a0], R11 ;  /* 0x0002a00b04005986 */ /* 0x0003e2000c101924 */
[C---:B------:R-:W-:Y:S01]  /*7f60*/  ISETP.GT.AND P5, PT, R3.reuse, RZ, P0 ;  /* 0x000000ff0300720c */ /* 0x040fe200007a4270 */
[-C--:B0-----:R-:W-:Y:S01]  /*7f70*/  FMUL R9, R110, R154.reuse ;  /* 0x0000009a6e097220 */ /* 0x081fe20000400000 */
[C---:B------:R-:W-:Y:S01]  /*7f80*/  ISETP.GT.AND P0, PT, R3.reuse, 0x8, P0 ;  /* 0x000000080300780c */ /* 0x040fe20000704270 */
[----:B------:R-:W-:Y:S01]  /*7f90*/  @P4 STG.E desc[UR36][R4.64+0x2a4], R109 ;  /* 0x0002a46d04004986 */ /* 0x000fe2000c101924 */
[C---:B------:R-:W-:Y:S02]  /*7fa0*/  ISETP.GT.AND P4, PT, R3.reuse, RZ, P2 ;  /* 0x000000ff0300720c */ /* 0x040fe40001784270 */
[----:B------:R-:W-:Y:S01]  /*7fb0*/  ISETP.GT.AND P2, PT, R3, 0x8, P2 ;  /* 0x000000080300780c */ /* 0x000fe20001744270 */
[----:B------:R0:W-:Y:S01]  /*7fc0*/  @P3 STG.E desc[UR36][R6.64+0x2a0], R9 ;  /* 0x0002a00906003986 */ /* 0x0001e2000c101924 */
[----:B------:R-:W-:Y:S01]  /*7fd0*/  ISETP.GT.AND P3, PT, R0, 0xb9, PT ;  /* 0x000000b90000780c */ /* 0x000fe20003f64270 */
[----:B-1----:R-:W-:-:S02]  /*7fe0*/  FMUL R11, R112, R154 ;  /* 0x0000009a700b7220 */ /* 0x002fc40000400000 */
[----:B------:R-:W-:Y:S01]  /*7ff0*/  @P1 STG.E desc[UR36][R6.64+0x2a4], R111 ;  /* 0x0002a46f06001986 */ /* 0x000fe2000c101924 */
[----:B------:R-:W-:-:S03]  /*8000*/  ISETP.GT.AND P1, PT, R0, 0xb8, PT ;  /* 0x000000b80000780c */ /* 0x000fc60003f24270 */
[----:B------:R1:W-:Y:S01]  /*8010*/  @P5 STG.E desc[UR36][R4.64+0x2c0], R11 ;  /* 0x0002c00b04005986 */ /* 0x0003e2000c101924 */
[C---:B------:R-:W-:Y:S01]  /*8020*/  ISETP.GT.AND P5, PT, R3.reuse, RZ, P1 ;  /* 0x000000ff0300720c */ /* 0x040fe20000fa4270 */
[-C--:B0-----:R-:W-:Y:S02]  /*8030*/  FMUL R9, R114, R154.reuse ;  /* 0x0000009a72097220 */ /* 0x081fe40000400000 */
[----:B------:R-:W-:Y:S01]  /*8040*/  @P4 STG.E desc[UR36][R4.64+0x2c4], R113 ;  /* 0x0002c47104004986 */ /* 0x000fe2000c101924 */
[C---:B------:R-:W-:Y:S02]  /*8050*/  ISETP.GT.AND P4, PT, R3.reuse, RZ, P3 ;  /* 0x000000ff0300720c */ /* 0x040fe40001f84270 */
[C---:B------:R-:W-:Y:S01]  /*8060*/  ISETP.GT.AND P1, PT, R3.reuse, 0x8, P1 ;  /* 0x000000080300780c */ /* 0x040fe20000f24270 */
[----:B------:R0:W-:Y:S01]  /*8070*/  @P0 STG.E desc[UR36][R6.64+0x2c0], R9 ;  /* 0x0002c00906000986 */ /* 0x0001e2000c101924 */
[----:B------:R-:W-:Y:S02]  /*8080*/  ISETP.GT.AND P0, PT, R0, 0xc0, PT ;  /* 0x000000c00000780c */ /* 0x000fe40003f04270 */
[----:B------:R-:W-:Y:S01]  /*8090*/  ISETP.GT.AND P3, PT, R3, 0x8, P3 ;  /* 0x000000080300780c */ /* 0x000fe20001f64270 */
[----:B-1----:R-:W-:Y:S01]  /*80a0*/  FMUL R11, R116, R154 ;  /* 0x0000009a740b7220 */ /* 0x002fe20000400000 */
        /* <DEDUP_REMOVED lines=81> */
[----:B------:R-:W-:Y:S02]  /*85c0*/  ISETP.GT.AND P2, PT, R3, 0x8, P2 ;  /* 0x000000080300780c */ /* 0x000fe40001744270 */
[----:B------:R-:W-:Y:S01]  /*85d0*/  ISETP.GT.AND P1, PT, R0, 0xf9, PT ;  /* 0x000000f90000780c */ /* 0x000fe20003f24270 */
[----:B-1----:R-:W-:Y:S01]  /*85e0*/  FMUL R11, R144, R154 ;  /* 0x0000009a900b7220 */ /* 0x002fe20000400000 */
[----:B------:R-:W-:Y:S01]  /*85f0*/  @P3 STG.E desc[UR36][R6.64+0x3a4], R143 ;  /* 0x0003a48f06003986 */ /* 0x000fe2000c101924 */
[----:B------:R-:W-:-:S03]  /*8600*/  ISETP.GT.AND P3, PT, R0, 0xf8, PT ;  /* 0x000000f80000780c */ /* 0x000fc60003f64270 */
[----:B------:R1:W-:Y:S01]  /*8610*/  @P5 STG.E desc[UR36][R4.64+0x3c0], R11 ;  /* 0x0003c00b04005986 */ /* 0x0003e2000c101924 */
[C---:B------:R-:W-:Y:S02]  /*8620*/  ISETP.GT.AND P5, PT, R3.reuse, RZ, P3 ;  /* 0x000000ff0300720c */ /* 0x040fe40001fa4270 */
[C---:B------:R-:W-:Y:S01]  /*8630*/  ISETP.GT.AND P3, PT, R3.reuse, 0x8, P3 ;  /* 0x000000080300780c */ /* 0x040fe20001f64270 */
[----:B------:R-:W-:Y:S01]  /*8640*/  @P4 STG.E desc[UR36][R4.64+0x3c4], R145 ;  /* 0x0003c49104004986 */ /* 0x000fe2000c101924 */
[C---:B------:R-:W-:Y:S01]  /*8650*/  ISETP.GT.AND P4, PT, R3.reuse, RZ, P1 ;  /* 0x000000ff0300720c */ /* 0x040fe20000f84270 */
[----:B0-----:R-:W-:Y:S01]  /*8660*/  FMUL R9, R146, R154 ;  /* 0x0000009a92097220 */ /* 0x001fe20000400000 */
[----:B------:R-:W-:Y:S01]  /*8670*/  ISETP.GT.AND P1, PT, R3, 0x8, P1 ;  /* 0x000000080300780c */ /* 0x000fe20000f24270 */
[----:B------:R-:W-:Y:S02]  /*8680*/  @P0 IMAD.MOV.U32 R2, RZ, RZ, R6 ;  /* 0x000000ffff020224 */ /* 0x000fe400078e0006 */
[----:B------:R-:W-:-:S02]  /*8690*/  @P0 IMAD.MOV.U32 R3, RZ, RZ, R7 ;  /* 0x000000ffff030224 */ /* 0x000fc400078e0007 */
[----:B-1----:R-:W-:-:S03]  /*86a0*/  FMUL R11, R148, R154 ;  /* 0x0000009a940b7220 */ /* 0x002fc60000400000 */
[----:B------:R0:W-:Y:S02]  /*86b0*/  @P0 STG.E desc[UR36][R2.64+0x3c0], R9 ;  /* 0x0003c00902000986 */ /* 0x0001e4000c101924 */
[----:B0-----:R-:W-:Y:S02]  /*86c0*/  @P2 IMAD.MOV.U32 R2, RZ, RZ, R6 ;  /* 0x000000ffff022224 */ /* 0x001fe400078e0006 */
[----:B------:R-:W-:-:S05]  /*86d0*/  @P2 IMAD.MOV.U32 R3, RZ, RZ, R7 ;  /* 0x000000ffff032224 */ /* 0x000fca00078e0007 */
[----:B------:R0:W-:Y:S02]  /*86e0*/  @P2 STG.E desc[UR36][R2.64+0x3c4], R147 ;  /* 0x0003c49302002986 */ /* 0x0001e4000c101924 */
[----:B0-----:R-:W-:Y:S02]  /*86f0*/  @P5 IMAD.MOV.U32 R2, RZ, RZ, R4 ;  /* 0x000000ffff025224 */ /* 0x001fe400078e0004 */
[----:B------:R-:W-:-:S05]  /*8700*/  @P5 IMAD.MOV.U32 R3, RZ, RZ, R5 ;  /* 0x000000ffff035224 */ /* 0x000fca00078e0005 */
[----:B------:R0:W-:Y:S04]  /*8710*/  @P5 STG.E desc[UR36][R2.64+0x3e0], R11 ;  /* 0x0003e00b02005986 */ /* 0x0001e8000c101924 */
[----:B------:R1:W-:Y:S01]  /*8720*/  @P4 STG.E desc[UR36][R4.64+0x3e4], R149 ;  /* 0x0003e49504004986 */ /* 0x0003e2000c101924 */
[----:B0-----:R-:W-:Y:S02]  /*8730*/  @P3 IMAD.MOV.U32 R2, RZ, RZ, R6 ;  /* 0x000000ffff023224 */ /* 0x001fe400078e0006 */
[----:B------:R-:W-:-:S05]  /*8740*/  @P3 IMAD.MOV.U32 R3, RZ, RZ, R7 ;  /* 0x000000ffff033224 */ /* 0x000fca00078e0007 */
[----:B------:R1:W-:Y:S04]  /*8750*/  @P3 STG.E desc[UR36][R2.64+0x3e0], R13 ;  /* 0x0003e00d02003986 */ /* 0x0003e8000c101924 */
[----:B------:R1:W-:Y:S02]  /*8760*/  @P1 STG.E desc[UR36][R6.64+0x3e4], R151 ;  /* 0x0003e49706001986 */ /* 0x0003e4000c101924 */
.L_x_290:
[----:B------:R-:W-:Y:S05]  /*8770*/  BSYNC B0 ;  /* 0x0000000000007941 */ /* 0x000fea0003800000 */
.L_x_36:
[----:B01----:R-:W2:Y:S01]  /*8780*/  LDL.64 R2, [R1] ;  /* 0x0000000001027983 */ /* 0x003ea20000100a00 */
[----:B------:R-:W-:Y:S01]  /*8790*/  ULDC.64 UR4, c[0x0][0x650] ;  /* 0x0001940000047ab9 */ /* 0x000fe20000000a00 */
[----:B------:R0:W-:Y:S01]  /*87a0*/  SYNCS.ARRIVE.TRANS64.A1T0 RZ, [R162+UR45], RZ ;  /* 0x000000ffa2ff79a7 */ /* 0x0001e2000810002d */
[----:B------:R-:W-:Y:S01]  /*87b0*/  PRMT R0, RZ, 0x7610, R0 ;  /* 0x00007610ff007816 */ /* 0x000fe20000000000 */
[----:B------:R-:W-:Y:S02]  /*87c0*/  IMAD.MOV.U32 R19, RZ, RZ, -0x1 ;  /* 0xffffffffff137424 */ /* 0x000fe400078e00ff */
[----:B------:R-:W-:Y:S01]  /*87d0*/  IMAD.MOV.U32 R22, RZ, RZ, -0x1 ;  /* 0xffffffffff167424 */ /* 0x000fe200078e00ff */
[----:B--2---:R-:W-:-:S04]  /*87e0*/  LEA R18, P0, R2, R18, 0x1 ;  /* 0x0000001202127211 */ /* 0x004fc800078008ff */
[----:B------:R-:W-:Y:S01]  /*87f0*/  LEA.HI.X R17, R2, R17, R23, 0x1, P0 ;  /* 0x0000001102117211 */ /* 0x000fe200000f0c17 */
[----:B------:R-:W-:Y:S01]  /*8800*/  IMAD.MOV.U32 R2, RZ, RZ, -0x1 ;  /* 0xffffffffff027424 */ /* 0x000fe200078e00ff */
[----:B------:R-:W-:-:S04]  /*8810*/  ISETP.GE.U32.AND P0, PT, R18, UR4, PT ;  /* 0x0000000412007c0c */ /* 0x000fc8000bf06070 */
[----:B------:R-:W-:-:S13]  /*8820*/  ISETP.GE.U32.AND.EX P0, PT, R17, UR5, PT, P0 ;  /* 0x0000000511007c0c */ /* 0x000fda000bf06100 */
[----:B0-----:R-:W-:Y:S05]  /*8830*/  @P0 BRA `(.L_x_291) ;  /* 0x0000000400700947 */ /* 0x001fea0003800000 */
[----:B---3--:R-:W0:Y:S01]  /*8840*/  S2R R10, SR_CTAID.X ;  /* 0x00000000000a7919 */ /* 0x008e220000002500 */
[----:B------:R-:W1:Y:S01]  /*8850*/  LDC.64 R8, c[0x0][0x628] ;  /* 0x00018a00ff087b82 */ /* 0x000e620000000a00 */
[----:B------:R-:W-:Y:S01]  /*8860*/  ULDC UR4, c[0x0][0x150] ;  /* 0x0000540000047ab9 */ /* 0x000fe20000000800 */
[----:B----4-:R-:W-:Y:S01]  /*8870*/  IMAD.MOV.U32 R6, RZ, RZ, R18 ;  /* 0x000000ffff067224 */ /* 0x010fe200078e0012 */
[----:B------:R-:W2:Y:S01]  /*8880*/  S2R R20, SR_CTAID.Y ;  /* 0x0000000000147919 */ /* 0x000ea20000002600 */
[----:B------:R-:W-:-:S04]  /*8890*/  IMAD.MOV.U32 R7, RZ, RZ, R17 ;  /* 0x000000ffff077224 */ /* 0x000fc800078e0011 */
[----:B------:R-:W3:Y:S08]  /*88a0*/  LDC R15, c[0x0][0x144] ;  /* 0x00005100ff0f7b82 */ /* 0x000ef00000000800 */
[----:B------:R-:W4:Y:S08]  /*88b0*/  LDC R0, c[0x0][0x630] ;  /* 0x00018c00ff007b82 */ /* 0x000f300000000800 */
[----:B------:R-:W2:Y:S01]  /*88c0*/  LDC.64 R12, c[0x0][0x620] ;  /* 0x00018800ff0c7b82 */ /* 0x000ea20000000a00 */
[----:B-1----:R-:W-:-:S04]  /*88d0*/  ISETP.NE.U32.AND P0, PT, R8, RZ, PT ;  /* 0x000000ff0800720c */ /* 0x002fc80003f05070 */
[----:B------:R-:W-:Y:S02]  /*88e0*/  ISETP.NE.AND.EX P0, PT, R9, RZ, PT, P0 ;  /* 0x000000ff0900720c */ /* 0x000fe40003f05300 */
[----:B0-----:R-:W-:-:S05]  /*88f0*/  I2FP.F32.U32 R2, R10 ;  /* 0x0000000a00027245 */ /* 0x001fca0000201000 */
[----:B------:R-:W-:-:S04]  /*8900*/  FMUL R2, R2, UR4 ;  /* 0x0000000402027c20 */ /* 0x000fc80008400000 */
[----:B------:R0:W1:Y:S02]  /*8910*/  F2I.U32.TRUNC.NTZ R14, R2 ;  /* 0x00000002000e7305 */ /* 0x000064000020f000 */
[----:B---34-:R-:W-:Y:S05]  /*8920*/  @!P0 BRA `(.L_x_292) ;  /* 0x0000000000288947 */ /* 0x018fea0003800000 */
[----:B------:R-:W3:Y:S02]  /*8930*/  LDC R3, c[0x0][0x634] ;  /* 0x00018d00ff037b82 */ /* 0x000ee40000000800 */
[----:B---3--:R-:W-:-:S05]  /*8940*/  IADD3 R7, P0, R18, R3, RZ ;  /* 0x0000000312077210 */ /* 0x008fca0007f1e0ff */
[----:B------:R-:W-:-:S04]  /*8950*/  IMAD.X R11, RZ, RZ, R17, P0 ;  /* 0x000000ffff0b7224 */ /* 0x000fc800000e0611 */
[----:B0-----:R-:W-:-:S04]  /*8960*/  IMAD.WIDE.U32 R2, R11, R8, RZ ;  /* 0x000000080b027225 */ /* 0x001fc800078e00ff */
[----:B------:R-:W-:-:S04]  /*8970*/  IMAD.WIDE.U32 R4, P0, R7, R9, R2 ;  /* 0x0000000907047225 */ /* 0x000fc80007800002 */
[----:B------:R-:W-:-:S04]  /*8980*/  IMAD.WIDE.U32 R2, R7, R8, RZ ;  /* 0x0000000807027225 */ /* 0x000fc800078e00ff */
[----:B------:R-:W-:Y:S01]  /*8990*/  IMAD.X R7, RZ, RZ, RZ, P0 ;  /* 0x000000ffff077224 */ /* 0x000fe200000e06ff */
[----:B------:R-:W-:Y:S01]  /*89a0*/  IADD3 RZ, P0, R3, R4, RZ ;  /* 0x0000000403ff7210 */ /* 0x000fe20007f1e0ff */
[----:B------:R-:W-:-:S04]  /*89b0*/  IMAD.MOV.U32 R6, RZ, RZ, R5 ;  /* 0x000000ffff067224 */ /* 0x000fc800078e0005 */
[----:B------:R-:W-:-:S08]  /*89c0*/  IMAD.WIDE.U32.X R6, R11, R9, R6, P0 ;  /* 0x000000090b067225 */ /* 0x000fd000000e0406 */
.L_x_292:
[----:B------:R-:W3:Y:S01]  /*89d0*/  LDC.64 R26, c[0x0][0x640] ;  /* 0x00019000ff1a7b82 */ /* 0x000ee20000000a00 */
[-C--:B------:R-:W-:Y:S01]  /*89e0*/  SHF.R.U64 R11, R6, R0.reuse, R7 ;  /* 0x00000000060b7219 */ /* 0x080fe20000001207 */
[----:B------:R-:W-:Y:S01]  /*89f0*/  IMAD.MOV.U32 R19, RZ, RZ, R17 ;  /* 0x000000ffff137224 */ /* 0x000fe200078e0011 */
[----:B------:R-:W-:Y:S01]  /*8a00*/  SHF.R.U32.HI R0, RZ, R0, R7 ;  /* 0x00000000ff007219 */ /* 0x000fe20000011607 */
[----:B-1----:R-:W-:Y:S01]  /*8a10*/  IMAD.MOV R14, RZ, RZ, -R14 ;  /* 0x000000ffff0e7224 */ /* 0x002fe200078e0a0e */
[----:B------:R-:W-:Y:S01]  /*8a20*/  IADD3 R5, P0, RZ, -R11, RZ ;  /* 0x8000000bff057210 */ /* 0x000fe20007f1e0ff */
[----:B------:R-:W-:Y:S01]  /*8a30*/  ULDC UR4, c[0x0][0x154] ;  /* 0x0000550000047ab9 */ /* 0x000fe20000000800 */
[----:B------:R-:W-:Y:S01]  /*8a40*/  IMAD.MOV.U32 R7, RZ, RZ, 0x1 ;  /* 0x00000001ff077424 */ /* 0x000fe200078e00ff */
[----:B------:R-:W1:Y:S01]  /*8a50*/  LDC R4, c[0x0][0x618] ;  /* 0x00018600ff047b82 */ /* 0x000e620000000800 */
[----:B------:R-:W-:Y:S02]  /*8a60*/  IMAD R22, R15, R14, R10 ;  /* 0x0000000e0f167224 */ /* 0x000fe400078e020a */
[----:B------:R-:W-:-:S04]  /*8a70*/  IMAD.X R3, RZ, RZ, ~R0, P0 ;  /* 0x000000ffff037224 */ /* 0x000fc800000e0e00 */
[-C--:B--2---:R-:W-:Y:S01]  /*8a80*/  IMAD R0, R3, R12.reuse, RZ ;  /* 0x0000000c03007224 */ /* 0x084fe200078e02ff */
[----:B------:R-:W2:Y:S01]  /*8a90*/  LDC R6, c[0x0][0x608] ;  /* 0x00018200ff067b82 */ /* 0x000ea20000000800 */
[----:B0-----:R-:W-:-:S04]  /*8aa0*/  IMAD.WIDE.U32 R2, R5, R12, R18 ;  /* 0x0000000c05027225 */ /* 0x001fc800078e0012 */
[----:B------:R-:W-:Y:S01]  /*8ab0*/  IMAD R5, R5, R13, R0 ;  /* 0x0000000d05057224 */ /* 0x000fe200078e0200 */
[----:B------:R-:W-:Y:S02]  /*8ac0*/  I2FP.F32.U32 R0, R20 ;  /* 0x0000001400007245 */ /* 0x000fe40000201000 */
[----:B------:R-:W0:Y:S01]  /*8ad0*/  LDC R24, c[0x0][0x658] ;  /* 0x00019600ff187b82 */ /* 0x000e220000000800 */
[----:B------:R-:W-:Y:S01]  /*8ae0*/  IMAD.IADD R3, R3, 0x1, R5 ;  /* 0x0000000103037824 */ /* 0x000fe200078e0205 */
[----:B---3--:R-:W-:Y:S01]  /*8af0*/  ISETP.NE.U32.AND P0, PT, R26, RZ, PT ;  /* 0x000000ff1a00720c */ /* 0x008fe20003f05070 */
[----:B------:R-:W-:Y:S01]  /*8b00*/  FMUL R0, R0, UR4 ;  /* 0x0000000400007c20 */ /* 0x000fe20008400000 */
[----:B------:R-:W-:Y:S02]  /*8b10*/  IMAD.MOV.U32 R5, RZ, RZ, -0x1 ;  /* 0xffffffffff057424 */ /* 0x000fe400078e00ff */
[----:B------:R-:W-:Y:S01]  /*8b20*/  ISETP.NE.AND.EX P0, PT, R27, RZ, PT, P0 ;  /* 0x000000ff1b00720c */ /* 0x000fe20003f05300 */
[----:B------:R3:W4:Y:S01]  /*8b30*/  F2I.U32.TRUNC.NTZ R12, R0 ;  /* 0x00000000000c7305 */ /* 0x000722000020f000 */
[----:B------:R-:W3:Y:S01]  /*8b40*/  LDC R15, c[0x0][0x148] ;  /* 0x00005200ff0f7b82 */ /* 0x000ee20000000800 */
[----:B-1----:R-:W-:-:S02]  /*8b50*/  SHF.R.U64 R10, R2, R4, R3 ;  /* 0x00000004020a7219 */ /* 0x002fc40000001203 */
[----:B------:R-:W-:-:S05]  /*8b60*/  SHF.R.U32.HI R3, RZ, R4, R3 ;  /* 0x00000004ff037219 */ /* 0x000fca0000011603 */
[----:B------:R-:W1:Y:S01]  /*8b70*/  LDC R14, c[0x0][0x600] ;  /* 0x00018000ff0e7b82 */ /* 0x000e620000000800 */
[-CC-:B--2---:R-:W-:Y:S02]  /*8b80*/  SHF.R.U64 R8, R10, R6.reuse, R3.reuse ;  /* 0x000000060a087219 */ /* 0x184fe40000001203 */
[----:B------:R-:W-:-:S05]  /*8b90*/  SHF.R.U32.HI R3, RZ, R6, R3 ;  /* 0x00000006ff037219 */ /* 0x000fca0000011603 */
[----:B------:R-:W2:Y:S01]  /*8ba0*/  LDC R21, c[0x0][0x648] ;  /* 0x00019200ff157b82 */ /* 0x000ea20000000800 */
[-CC-:B0-----:R-:W-:Y:S02]  /*8bb0*/  SHF.R.U64 R13, R8, R24.reuse, R3.reuse ;  /* 0x00000018080d7219 */ /* 0x181fe40000001203 */
[-C--:B------:R-:W-:Y:S02]  /*8bc0*/  SHF.L.U32 R5, R5, R24.reuse, RZ ;  /* 0x0000001805057219 */ /* 0x080fe400000006ff */
[-C--:B------:R-:W-:Y:S01]  /*8bd0*/  SHF.R.U32.HI R3, RZ, R24.reuse, R3 ;  /* 0x00000018ff037219 */ /* 0x080fe20000011603 */
[----:B------:R-:W-:Y:S01]  /*8be0*/  IMAD.MOV.U32 R2, RZ, RZ, R13 ;  /* 0x000000ffff027224 */ /* 0x000fe200078e000d */
[----:B------:R-:W-:Y:S01]  /*8bf0*/  SHF.L.U32 R24, R7, R24, RZ ;  /* 0x0000001807187219 */ /* 0x000fe200000006ff */
[----:B------:R-:W0:Y:S01]  /*8c00*/  LDC R25, c[0x0][0x638] ;  /* 0x00018e00ff197b82 */ /* 0x000e220000000800 */
[----:B------:R-:W-:-:S07]  /*8c10*/  LOP3.LUT R19, RZ, R5, RZ, 0x33, !PT ;  /* 0x00000005ff137212 */ /* 0x000fce00078e33ff */
[----:B------:R-:W0:Y:S01]  /*8c20*/  LDC R28, c[0x0][0x610] ;  /* 0x00018400ff1c7b82 */ /* 0x000e220000000800 */
[----:B----4-:R-:W-:Y:S05]  /*8c30*/  @!P0 BRA `(.L_x_293) ;  /* 0x0000000000288947 */ /* 0x010fea0003800000 */
[----:B---3--:R-:W3:Y:S02]  /*8c40*/  LDC R0, c[0x0][0x64c] ;  /* 0x00019300ff007b82 */ /* 0x008ee40000000800 */
[----:B---3--:R-:W-:-:S05]  /*8c50*/  IADD3 R7, P0, R13, R0, RZ ;  /* 0x000000000d077210 */ /* 0x008fca0007f1e0ff */
        /* <DEDUP_REMOVED lines=8> */
.L_x_293:
[----:B------:R-:W4:Y:S01]  /*8ce0*/  LDC R4, c[0x0][0x65c] ;  /* 0x00019700ff047b82 */ /* 0x000f220000000800 */
[----:B--23--:R-:W-:Y:S01]  /*8cf0*/  SHF.R.U64 R0, R2, R21, R3 ;  /* 0x0000001502007219 */ /* 0x00cfe20000001203 */
[----:B-1----:R-:W-:Y:S01]  /*8d00*/  VIADD R3, R14, 0xffffffff ;  /* 0xffffffff0e037836 */ /* 0x002fe20000000000 */
[----:B------:R-:W-:Y:S01]  /*8d10*/  LOP3.LUT R19, R8, R19, RZ, 0xc0, !PT ;  /* 0x0000001308137212 */ /* 0x000fe200078ec0ff */
[----:B------:R-:W-:Y:S02]  /*8d20*/  IMAD.MOV R12, RZ, RZ, -R12 ;  /* 0x000000ffff0c7224 */ /* 0x000fe400078e0a0c */
[----:B------:R-:W-:Y:S01]  /*8d30*/  IMAD.MOV R2, RZ, RZ, -R0 ;  /* 0x000000ffff027224 */ /* 0x000fe200078e0a00 */
[----:B------:R-:W-:Y:S01]  /*8d40*/  LOP3.LUT R3, R10, R3, RZ, 0xc0, !PT ;  /* 0x000000030a037212 */ /* 0x000fe200078ec0ff */
[----:B------:R-:W-:Y:S02]  /*8d50*/  IMAD R19, R24, R0, R19 ;  /* 0x0000000018137224 */ /* 0x000fe400078e0213 */
[----:B0-----:R-:W-:-:S04]  /*8d60*/  IMAD R0, R2, R25, R13 ;  /* 0x0000001902007224 */ /* 0x001fc800078e020d */
[----:B------:R-:W-:Y:S01]  /*8d70*/  IMAD R2, R0, R14, R3 ;  /* 0x0000000e00027224 */ /* 0x000fe200078e0203 */
[----:B----4-:R-:W-:Y:S01]  /*8d80*/  ISETP.NE.AND P0, PT, R4, 0x1, PT ;  /* 0x000000010400780c */ /* 0x010fe20003f05270 */
[----:B------:R-:W-:-:S05]  /*8d90*/  IMAD.MOV.U32 R4, RZ, RZ, 0x1 ;  /* 0x00000001ff047424 */ /* 0x000fca00078e00ff */
[----:B------:R-:W-:-:S07]  /*8da0*/  PRMT R0, R4, 0x7610, R0 ;  /* 0x0000761004007816 */ /* 0x000fce0000000000 */
[----:B------:R-:W-:-:S04]  /*8db0*/  @P0 IMAD R22, R15, R12, R20 ;  /* 0x0000000c0f160224 */ /* 0x000fc800078e0214 */
[----:B------:R-:W-:-:S05]  /*8dc0*/  IMAD R19, R19, R28, R22 ;  /* 0x0000001c13137224 */ /* 0x000fca00078e0216 */
[----:B------:R-:W-:Y:S02]  /*8dd0*/  SEL R22, R2, R19, !P0 ;  /* 0x0000001302167207 */ /* 0x000fe40004000000 */
[----:B------:R-:W-:Y:S01]  /*8de0*/  SEL R19, R19, R2, !P0 ;  /* 0x0000000213137207 */ /* 0x000fe20004000000 */
[----:B------:R-:W-:-:S07]  /*8df0*/  IMAD.MOV.U32 R2, RZ, RZ, R11 ;  /* 0x000000ffff027224 */ /* 0x000fce00078e000b */
.L_x_291:
[----:B------:R-:W-:Y:S02]  /*8e00*/  LOP3.LUT P0, RZ, R0, 0xff, RZ, 0xc0, !PT ;  /* 0x000000ff00ff7812 */ /* 0x000fe4000780c0ff */
[----:B------:R-:W-:-:S11]  /*8e10*/  LOP3.LUT R173, R173, 0x1, RZ, 0x3c, !PT ;  /* 0x00000001adad7812 */ /* 0x000fd600078e3cff */
[----:B------:R-:W-:Y:S05]  /*8e20*/  @P0 BRA `(.L_x_294) ;  /* 0xffffff8800280947 */ /* 0x000fea000383ffff */
[----:B------:R-:W-:Y:S05]  /*8e30*/  EXIT ;  /* 0x000000000000794d */ /* 0x000fea0003800000 */
.L_x_17:
[----:B------:R-:W-:-:S08]  /*8e40*/  ISETP.NE.AND P0, PT, R5, RZ, PT ;  /* 0x000000ff0500720c */ /* 0x000fd00003f05270 */
[----:B0-----:R-:W0:-:S00]  /*8e50*/  USETMAXREG.DEALLOC.CTAPOOL 0x28 ;  /* 0x00000028000079c8 */ /* 0x001e0000080e0500 */
[----:B------:R-:W-:Y:S05]  /*8e60*/  @P0 EXIT ;  /* 0x000000000000094d */ /* 0x000fea0003800000 */
[----:B0-----:R-:W-:Y:S01]  /*8e70*/  LOP3.LUT P0, RZ, R8, 0xff, RZ, 0xc0, !PT ;  /* 0x000000ff08ff7812 */ /* 0x001fe2000780c0ff */
[----:B------:R-:W-:Y:S02]  /*8e80*/  IMAD.MOV.U32 R0, RZ, RZ, 0x1 ;  /* 0x00000001ff007424 */ /* 0x000fe400078e00ff */
[----:B------:R-:W-:-:S10]  /*8e90*/  IMAD.MOV.U32 R7, RZ, RZ, RZ ;  /* 0x000000ffff077224 */ /* 0x000fd400078e00ff */
[----:B------:R-:W-:Y:S05]  /*8ea0*/  @!P0 BRA `(.L_x_295) ;  /* 0x0000000c008c8947 */ /* 0x000fea0003800000 */
[----:B------:R-:W0:Y:S01]  /*8eb0*/  S2UR UR9, SR_CgaCtaId ;  /* 0x00000000000979c3 */ /* 0x000e220000008800 */
[----:B------:R-:W-:Y:S01]  /*8ec0*/  ULDC UR5, c[0x0][0x658] ;  /* 0x0001960000057ab9 */ /* 0x000fe20000000800 */
[----:B------:R-:W-:Y:S01]  /*8ed0*/  UMOV UR10, 0xffffffff ;  /* 0xffffffff000a7882 */ /* 0x000fe20000000000 */
[----:B------:R-:W-:Y:S01]  /*8ee0*/  UMOV UR14, 0x1 ;  /* 0x00000001000e7882 */ /* 0x000fe20000000000 */
[----:B------:R-:W-:Y:S01]  /*8ef0*/  USHF.L.U32 UR10, UR10, UR5, URZ ;  /* 0x000000050a0a7299 */ /* 0x000fe2000800063f */
[----:B------:R-:W-:Y:S01]  /*8f00*/  LOP3.LUT P0, RZ, R4, 0x1f, RZ, 0xc0, !PT ;  /* 0x0000001f04ff7812 */ /* 0x000fe2000780c0ff */
[----:B------:R-:W-:Y:S01]  /*8f10*/  BSSY B0, `(.L_x_295) ;  /* 0x00000dc000007945 */ /* 0x000fe20003800000 */
[C---:B------:R-:W-:Y:S01]  /*8f20*/  ISETP.NE.AND P2, PT, R3.reuse, RZ, PT ;  /* 0x000000ff0300720c */ /* 0x040fe20003f45270 */
[----:B------:R-:W-:Y:S01]  /*8f30*/  ULOP3.LUT UR13, URZ, UR10, URZ, 0x33, !UPT ;  /* 0x0000000a3f0d7292 */ /* 0x000fe2000f8e333f */
[----:B------:R-:W-:Y:S01]  /*8f40*/  ISETP.NE.OR P0, PT, R3, RZ, !P0 ;  /* 0x000000ff0300720c */ /* 0x000fe20004705670 */
[----:B------:R-:W-:Y:S01]  /*8f50*/  IMAD.MOV.U32 R8, RZ, RZ, 0x1 ;  /* 0x00000001ff087424 */ /* 0x000fe200078e00ff */
[----:B------:R-:W-:Y:S01]  /*8f60*/  LOP3.LUT R6, R16, 0x2, RZ, 0xfc, !PT ;  /* 0x0000000210067812 */ /* 0x000fe200078efcff */
[----:B------:R-:W-:Y:S01]  /*8f70*/  IMAD.MOV.U32 R0, RZ, RZ, 0x1 ;  /* 0x00000001ff007424 */ /* 0x000fe200078e00ff */
[----:B------:R-:W-:Y:S01]  /*8f80*/  ULDC UR4, c[0x0][0x600] ;  /* 0x0001800000047ab9 */ /* 0x000fe20000000800 */
[----:B------:R-:W-:Y:S01]  /*8f90*/  IMAD.MOV.U32 R7, RZ, RZ, RZ ;  /* 0x000000ffff077224 */ /* 0x000fe200078e00ff */
[----:B------:R-:W-:Y:S01]  /*8fa0*/  UMOV UR19, 0x11 ;  /* 0x0000001100137882 */ /* 0x000fe20000000000 */
[----:B------:R-:W-:-:S02]  /*8fb0*/  UIADD3 UR24, UR40, 0x1, URZ ;  /* 0x0000000128187890 */ /* 0x000fc4000fffe03f */
[----:B------:R-:W-:Y:S02]  /*8fc0*/  UIADD3 UR4, UR4, -0x1, URZ ;  /* 0xffffffff04047890 */ /* 0x000fe4000fffe03f */
[----:B------:R-:W-:Y:S01]  /*8fd0*/  USHF.L.U32 UR5, UR14, UR5, URZ ;  /* 0x000000050e057299 */ /* 0x000fe2000800063f */
[----:B------:R-:W-:Y:S01]  /*8fe0*/  ULDC.64 UR26, c[0x0][0x198] ;  /* 0x00006600001a7ab9 */ /* 0x000fe20000000a00 */
[----:B0-----:R-:W-:Y:S02]  /*8ff0*/  USHF.R.U32.HI UR25, URZ, 0x2, UR9 ;  /* 0x000000023f197899 */ /* 0x001fe40008011609 */
[----:B------:R-:W-:Y:S02]  /*9000*/  ULOP3.LUT UR8, UR9, 0x3, URZ, 0xc0, !UPT ;  /* 0x0000000309087892 */ /* 0x000fe4000f8ec03f */
[----:B------:R-:W-:Y:S02]  /*9010*/  USHF.L.U32 UR6, UR9, 0x6, URZ ;  /* 0x0000000609067899 */ /* 0x000fe4000800063f */
[----:B------:R-:W-:-:S02]  /*9020*/  USHF.L.U32 UR7, UR9, 0xb, URZ ;  /* 0x0000000b09077899 */ /* 0x000fc4000800063f */
[----:B------:R-:W-:Y:S02]  /*9030*/  ULOP3.LUT UR9, UR9, 0xfffffffc, URZ, 0xc0, !UPT ;  /* 0xfffffffc09097892 */ /* 0x000fe4000f8ec03f */
[----:B------:R-:W-:Y:S02]  /*9040*/  UISETP.GT.U32.AND UP0, UPT, UR8, 0xffff, UPT ;  /* 0x0000ffff0800788c */ /* 0x000fe4000bf04070 */
[----:B------:R-:W-:Y:S02]  /*9050*/  ULOP3.LUT UR11, UR9, 0x1, URZ, 0xfc, !UPT ;  /* 0x00000001090b7892 */ /* 0x000fe4000f8efc3f */
[----:B------:R-:W-:Y:S02]  /*9060*/  ULOP3.LUT UR12, UR9, 0x2, URZ, 0xfc, !UPT ;  /* 0x00000002090c7892 */ /* 0x000fe4000f8efc3f */
[----:B------:R-:W-:Y:S02]  /*9070*/  USHF.L.U32 UR10, UR14, UR9, URZ ;  /* 0x000000090e0a7299 */ /* 0x000fe4000800063f */
[----:B------:R-:W-:-:S02]  /*9080*/  ULOP3.LUT UR9, UR9, 0x3, URZ, 0xfc, !UPT ;  /* 0x0000000309097892 */ /* 0x000fc4000f8efc3f */
[----:B------:R-:W-:Y:S02]  /*9090*/  USHF.L.U32 UR11, UR14, UR11, URZ ;  /* 0x0000000b0e0b7299 */ /* 0x000fe4000800063f */
[----:B------:R-:W-:Y:S02]  /*90a0*/  USHF.L.U32 UR12, UR14, UR12, URZ ;  /* 0x0000000c0e0c7299 */ /* 0x000fe4000800063f */
[----:B------:R-:W-:Y:S02]  /*90b0*/  USEL UR8, UR8, 0xffff, !UP0 ;  /* 0x0000ffff08087887 */ /* 0x000fe4000c000000 */
[----:B------:R-:W-:Y:S02]  /*90c0*/  USHF.L.U32 UR9, UR14, UR9, URZ ;  /* 0x000000090e097299 */ /* 0x000fe4000800063f */
[----:B------:R-:W-:Y:S02]  /*90d0*/  ULOP3.LUT UR10, UR12, UR10, UR11, 0xfe, !UPT ;  /* 0x0000000a0c0a7292 */ /* 0x000fe4000f8efe0b */
[----:B------:R-:W-:-:S02]  /*90e0*/  ULOP3.LUT UR8, UR8, 0xffff, URZ, 0xc0, !UPT ;  /* 0x0000ffff08087892 */ /* 0x000fc4000f8ec03f */
[----:B------:R-:W-:Y:S02]  /*90f0*/  ULOP3.LUT UR6, UR6, 0xc0, URZ, 0xc0, !UPT ;  /* 0x000000c006067892 */ /* 0x000fe4000f8ec03f */
[----:B------:R-:W-:Y:S02]  /*9100*/  ULOP3.LUT UR7, UR7, 0x1800, URZ, 0xc0, !UPT ;  /* 0x0000180007077892 */ /* 0x000fe4000f8ec03f */
[----:B------:R-:W-:Y:S02]  /*9110*/  ULOP3.LUT UR18, UR10, UR9, URZ, 0xfc, !UPT ;  /* 0x000000090a127292 */ /* 0x000fe4000f8efc3f */
[----:B------:R-:W-:-:S12]  /*9120*/  USHF.L.U32 UR19, UR19, UR8, URZ ;  /* 0x0000000813137299 */ /* 0x000fd8000800063f */
.L_x_307:
[----:B------:R-:W-:-:S03]  /*9130*/  UMOV UR8, 0xffffffff ;  /* 0xffffffff00087882 */ /* 0x000fc60000000000 */
[----:B------:R-:W-:Y:S05]  /*9140*/  BRA.DIV UR8, `(.L_x_296) ;  /* 0x00000012081c7947 */ /* 0x000fea000b800000 */
[----:B------:R-:W-:-:S13]  /*9150*/  ELECT P6, URZ, PT ;  /* 0x00000000003f782f */ /* 0x000fda00038c0000 */
.L_x_321:
[----:B------:R-:W0:Y:S01]  /*9160*/  LDC R3, c[0x0][0x28c] ;  /* 0x0000a300ff037b82 */ /* 0x000e220000000800 */
[----:B------:R-:W-:Y:S01]  /*9170*/  BSSY B1, `(.L_x_297) ;  /* 0x000003d000017945 */ /* 0x000fe20003800000 */
[----:B0-----:R-:W-:-:S13]  /*9180*/  ISETP.LT.OR P6, PT, R3, 0x1, !P6 ;  /* 0x000000010300780c */ /* 0x001fda00077c1670 */
[----:B------:R-:W-:Y:S05]  /*9190*/  @P6 BRA `(.L_x_298) ;  /* 0x0000000000e86947 */ /* 0x000fea0003800000 */
[----:B------:R-:W-:Y:S01]  /*91a0*/  LEA R19, R19, UR25, 0x1 ;  /* 0x0000001913137c11 */ /* 0x000fe2000f8e08ff */
[----:B------:R-:W-:Y:S01]  /*91b0*/  IMAD.MOV.U32 R11, RZ, RZ, RZ ;  /* 0x000000ffff0b7224 */ /* 0x000fe200078e00ff */
[----:B------:R-:W-:Y:S01]  /*91c0*/  LEA R22, R22, UR6, 0x8 ;  /* 0x0000000616167c11 */ /* 0x000fe2000f8e40ff */
[----:B------:R-:W-:Y:S02]  /*91d0*/  IMAD.U32 R13, RZ, RZ, UR24 ;  /* 0x00000018ff0d7e24 */ /* 0x000fe4000f8e00ff */
[----:B------:R-:W-:Y:S02]  /*91e0*/  IMAD.MOV.U32 R3, RZ, RZ, R0 ;  /* 0x000000ffff037224 */ /* 0x000fe400078e0000 */
[----:B------:R-:W-:Y:S02]  /*91f0*/  IMAD.MOV.U32 R4, RZ, RZ, R7 ;  /* 0x000000ffff047224 */ /* 0x000fe400078e0007 */
[----:B------:R-:W-:-:S07]  /*9200*/  IMAD.SHL.U32 R19, R19, 0x20, RZ ;  /* 0x0000002013137824 */ /* 0x000fce00078e00ff */
.L_x_302:
[----:B------:R-:W0:Y:S01]  /*9210*/  S2R R10, SR_CgaCtaId ;  /* 0x00000000000a7919 */ /* 0x000e220000008800 */
[----:B------:R-:W-:Y:S01]  /*9220*/  MOV R5, 0x400 ;  /* 0x0000040000057802 */ /* 0x000fe20000000f00 */
[----:B------:R-:W1:Y:S03]  /*9230*/  @!P2 LDC R9, c[0x0][0x500] ;  /* 0x00014000ff09ab82 */ /* 0x000e660000000800 */
[----:B0-----:R-:W-:Y:S02]  /*9240*/  LEA R12, R10, R5, 0x18 ;  /* 0x000000050a0c7211 */ /* 0x001fe400078ec0ff */
[----:B------:R-:W-:-:S03]  /*9250*/  SHF.L.U32 R5, R3, 0x1f, RZ ;  /* 0x0000001f03057819 */ /* 0x000fc600000006ff */
[----:B------:R-:W-:-:S04]  /*9260*/  IMAD R10, R4, 0x8, R12 ;  /* 0x00000008040a7824 */ /* 0x000fc800078e020c */
[----:B------:R-:W0:Y:S02]  /*9270*/  SYNCS.PHASECHK.TRANS64.TRYWAIT P1, [R10+URZ+0x28], R5 ;  /* 0x000028050a0075a7 */ /* 0x000e24000802017f */
[----:B01----:R-:W-:Y:S05]  /*9280*/  @!P1 BRA `(.L_x_299) ;  /* 0x0000000c00ec9947 */ /* 0x003fea0003800000 */
.L_x_322:
[----:B0-----:R-:W-:Y:S01]  /*9290*/  PRMT R5, R6, 0x9910, RZ ;  /* 0x0000991006057816 */ /* 0x001fe200000000ff */
[----:B------:R0:W-:Y:S03]  /*92a0*/  @!P2 SYNCS.ARRIVE.TRANS64 RZ, [R10+URZ], R9 ;  /* 0x000000090affa9a7 */ /* 0x0001e6000800003f */
[----:B------:R-:W-:-:S13]  /*92b0*/  ISETP.NE.AND P1, PT, R5, 0x2, PT ;  /* 0x000000020500780c */ /* 0x000fda0003f25270 */
[----:B0-----:R-:W-:Y:S05]  /*92c0*/  @P1 BRA `(.L_x_300) ;  /* 0x0000000000041947 */ /* 0x001fea0003800000 */
[----:B------:R-:W-:Y:S01]  /*92d0*/  BPT.TRAP 0x1 ;  /* 0x000000040000795c */ /* 0x000fe20000300000 */
.L_x_300:
[----:B------:R-:W-:Y:S05]  /*92e0*/  @P0 BRA `(.L_x_301) ;  /* 0x0000000000040947 */ /* 0x000fea0003800000 */
[----:B------:R-:W-:Y:S01]  /*92f0*/  BPT.TRAP 0x1 ;  /* 0x000000040000795c */ /* 0x000fe20000300000 */
.L_x_301:
[----:B------:R-:W-:Y:S01]  /*9300*/  LEA R5, R4, UR25, 0x1 ;  /* 0x0000001904057c11 */ /* 0x000fe2000f8e08ff */
[----:B------:R-:W-:Y:S01]  /*9310*/  VIADD R13, R13, 0xffffffff ;  /* 0xffffffff0d0d7836 */ /* 0x000fe20000000000 */
[----:B------:R-:W-:Y:S01]  /*9320*/  R2UR UR22, R19 ;  /* 0x00000000131672ca */ /* 0x000fe200000e0000 */
[----:B------:R-:W-:Y:S01]  /*9330*/  UIADD3 UR14, UP0, UR26, 0xf0, URZ ;  /* 0x000000f01a0e7890 */ /* 0x000fe2000ff1e03f */
[----:B------:R-:W-:Y:S01]  /*9340*/  R2UR UR9, R10 ;  /* 0x000000000a0972ca */ /* 0x000fe200000e0000 */
[----:B------:R-:W-:Y:S01]  /*9350*/  IMAD.SHL.U32 R5, R5, 0x400, RZ ;  /* 0x0000040005057824 */ /* 0x000fe200078e00ff */
[----:B------:R-:W-:Y:S01]  /*9360*/  R2UR UR10, R11 ;  /* 0x000000000b0a72ca */ /* 0x000fe200000e0000 */
[----:B------:R-:W-:Y:S01]  /*9370*/  UIADD3 UR30, UP1, UR26, 0x1f0, URZ ;  /* 0x000001f01a1e7890 */ /* 0x000fe2000ff3e03f */
[----:B------:R-:W-:Y:S01]  /*9380*/  R2UR UR12, R2 ;  /* 0x00000000020c72ca */ /* 0x000fe200000e0000 */
[--C-:B------:R-:W-:Y:S01]  /*9390*/  IMAD R9, R5, 0x4, R12.reuse ;  /* 0x0000000405097824 */ /* 0x100fe200078e020c */
[----:B------:R-:W-:Y:S01]  /*93a0*/  LEA R5, R4, UR7, 0xd ;  /* 0x0000000704057c11 */ /* 0x000fe2000f8e68ff */
[----:B------:R-:W-:Y:S01]  /*93b0*/  UIADD3.X UR15, URZ, UR27, URZ, UP0, !UPT ;  /* 0x0000001b3f0f7290 */ /* 0x000fe200087fe43f */
[----:B------:R-:W-:Y:S01]  /*93c0*/  R2UR UR23, R22 ;  /* 0x00000000161772ca */ /* 0x000fe200000e0000 */
[----:B------:R-:W-:Y:S01]  /*93d0*/  UPRMT UR20, URZ, 0x5410, UR19 ;  /* 0x000054103f147896 */ /* 0x000fe20008000013 */
[----:B------:R-:W-:Y:S01]  /*93e0*/  R2UR UR8, R9 ;  /* 0x00000000090872ca */ /* 0x000fe200000e0000 */
[----:B------:R-:W-:Y:S01]  /*93f0*/  IMAD R5, R5, 0x4, R12 ;  /* 0x0000000405057824 */ /* 0x000fe200078e020c */
[----:B------:R-:W-:Y:S01]  /*9400*/  ISETP.GT.AND P3, PT, R13, 0x1, PT ;  /* 0x000000010d00780c */ /* 0x000fe20003f64270 */
[----:B------:R-:W-:Y:S01]  /*9410*/  VIADD R4, R4, 0x1 ;  /* 0x0000000104047836 */ /* 0x000fe20000000000 */
[----:B------:R-:W-:Y:S01]  /*9420*/  UPRMT UR28, URZ, 0x5410, UR18 ;  /* 0x000054103f1c7896 */ /* 0x000fe20008000012 */
[----:B------:R-:W-:Y:S01]  /*9430*/  VIADD R11, R11, 0x20 ;  /* 0x000000200b0b7836 */ /* 0x000fe20000000000 */
[----:B------:R-:W-:Y:S01]  /*9440*/  R2UR UR11, R5 ;  /* 0x00000000050b72ca */ /* 0x000fe200000e0000 */
[----:B------:R-:W-:Y:S01]  /*9450*/  UIADD3.X UR31, URZ, UR27, URZ, UP1, !UPT ;  /* 0x0000001b3f1f7290 */ /* 0x000fe20008ffe43f */
[----:B------:R-:W-:Y:S01]  /*9460*/  ISETP.NE.AND P1, PT, R4, 0x5, PT ;  /* 0x000000050400780c */ /* 0x000fe20003f25270 */
[----:B------:R-:W-:Y:S01]  /*9470*/  UMOV UR16, 0x0 ;  /* 0x0000000000107882 */ /* 0x000fe20000000000 */
[----:B------:R-:W-:-:S02]  /*9480*/  UMOV UR17, 0x10000000 ;  /* 0x1000000000117882 */ /* 0x000fc40000000000 */
[----:B------:R-:W-:Y:S01]  /*9490*/  SEL R10, RZ, 0x1, P1 ;  /* 0x00000001ff0a7807 */ /* 0x000fe20000800000 */
[----:B------:R-:W-:Y:S01]  /*94a0*/  UIADD3 UR8, UR8, 0x180, URZ ;  /* 0x0000018008087890 */ /* 0x000fe2000fffe03f */
[----:B------:R-:W-:Y:S02]  /*94b0*/  SEL R4, R4, RZ, P1 ;  /* 0x000000ff04047207 */ /* 0x000fe40000800000 */
[----:B------:R-:W-:-:S03]  /*94c0*/  LOP3.LUT R3, R3, R10, RZ, 0x3c, !PT ;  /* 0x0000000a03037212 */ /* 0x000fc600078e3cff */
[----:B------:R-:W-:-:S03]  /*94d0*/  UIADD3 UR21, UR11, 0xa180, URZ ;  /* 0x0000a1800b157890 */ /* 0x000fc6000fffe03f */
[----:B------:R-:W-:Y:S02]  /*94e0*/  UMOV UR11, UR22 ;  /* 0x00000016000b7c82 */ /* 0x000fe40008000000 */
[----:B------:R0:W-:Y:S02]  /*94f0*/  UTMALDG.3D.MULTICAST [UR8], [UR14], UR20, desc[UR16] ;  /* 0x000010080e0073b4 */ /* 0x0001e40008011814 */
[----:B0-----:R-:W-:Y:S01]  /*9500*/  UMOV UR8, UR21 ;  /* 0x0000001500087c82 */ /* 0x001fe20008000000 */
[----:B------:R-:W-:Y:S02]  /*9510*/  UMOV UR11, UR23 ;  /* 0x00000017000b7c82 */ /* 0x000fe40008000000 */
[----:B------:R0:W-:Y:S02]  /*9520*/  UTMALDG.3D.MULTICAST [UR8], [UR30], UR28, desc[UR16] ;  /* 0x000010081e0073b4 */ /* 0x0001e4000801181c */
[----:B0-----:R-:W-:Y:S05]  /*9530*/  @P3 BRA `(.L_x_302) ;  /* 0xfffffffc00343947 */ /* 0x001fea000383ffff */
.L_x_298:
[----:B------:R-:W-:Y:S05]  /*9540*/  BSYNC B1 ;  /* 0x0000000000017941 */ /* 0x000fea0003800000 */
.L_x_297:
[----:B------:R-:W2:Y:S01]  /*9550*/  LDL.64 R14, [R1] ;  /* 0x00000000010e7983 */ /* 0x000ea20000100a00 */
[----:B------:R-:W-:Y:S01]  /*9560*/  LOP3.LUT P4, RZ, R8, 0xff, RZ, 0xc0, !PT ;  /* 0x000000ff08ff7812 */ /* 0x000fe2000788c0ff */
[----:B------:R-:W-:Y:S01]  /*9570*/  VIADD R4, R7, UR40 ;  /* 0x0000002807047c36 */ /* 0x000fe20008000000 */
[----:B------:R-:W-:Y:S01]  /*9580*/  ULDC.64 UR8, c[0x0][0x650] ;  /* 0x0001940000087ab9 */ /* 0x000fe20000000a00 */
[----:B------:R-:W-:Y:S01]  /*9590*/  IMAD.U32 R7, RZ, RZ, UR40 ;  /* 0x00000028ff077e24 */ /* 0x000fe2000f8e00ff */
[----:B------:R-:W-:Y:S01]  /*95a0*/  UISETP.GE.U32.AND UP0, UPT, UR40, 0x5, UPT ;  /* 0x000000052800788c */ /* 0x000fe2000bf06070 */
[----:B------:R-:W-:Y:S01]  /*95b0*/  BSSY B1, `(.L_x_303) ;  /* 0x000006f000017945 */ /* 0x000fe20003800000 */
[----:B------:R-:W-:Y:S01]  /*95c0*/  ISETP.GT.U32.AND P1, PT, R4, 0x4, PT ;  /* 0x000000040400780c */ /* 0x000fe20003f24070 */
[----:B------:R-:W-:Y:S01]  /*95d0*/  IMAD.MOV.U32 R19, RZ, RZ, -0x1 ;  /* 0xffffffffff137424 */ /* 0x000fe200078e00ff */
[----:B------:R-:W-:Y:S01]  /*95e0*/  PRMT R8, RZ, 0x7610, R8 ;  /* 0x00007610ff087816 */ /* 0x000fe20000000008 */
[----:B------:R-:W-:Y:S01]  /*95f0*/  IMAD.MOV.U32 R22, RZ, RZ, -0x1 ;  /* 0xffffffffff167424 */ /* 0x000fe200078e00ff */
[----:B------:R-:W-:-:S02]  /*9600*/  ISETP.LT.U32.AND P1, PT, R7, 0x5, P1 ;  /* 0x000000050700780c */ /* 0x000fc40000f21070 */
[----:B------:R-:W-:Y:S01]  /*9610*/  PLOP3.LUT P3, PT, PT, PT, UP0, 0x80, 0x0 ;  /* 0x000000000000781c */ /* 0x000fe20003f6f008 */
[----:B------:R-:W0:Y:S01]  /*9620*/  @P4 S2R R3, SR_CgaCtaId ;  /* 0x0000000000034919 */ /* 0x000e220000008800 */
[----:B------:R-:W-:-:S04]  /*9630*/  @P4 MOV R2, 0x400 ;  /* 0x0000040000024802 */ /* 0x000fc80000000f00 */
[----:B0-----:R-:W-:Y:S01]  /*9640*/  @P4 LEA R5, R3, R2, 0x18 ;  /* 0x0000000203054211 */ /* 0x001fe200078ec0ff */
[----:B------:R-:W-:-:S03]  /*9650*/  IMAD.WIDE.U32 R2, R4, -0x33333333, RZ ;  /* 0xcccccccd04027825 */ /* 0x000fc600078e00ff */
[----:B------:R0:W-:Y:S01]  /*9660*/  @P4 SYNCS.ARRIVE.TRANS64.A1T0 RZ, [R5+URZ+0x88], RZ ;  /* 0x000088ff05ff49a7 */ /* 0x0001e2000810003f */
[----:B------:R-:W-:Y:S01]  /*9670*/  IMAD.MOV.U32 R2, RZ, RZ, -0x1 ;  /* 0xffffffffff027424 */ /* 0x000fe200078e00ff */
[----:B0-----:R-:W-:Y:S02]  /*9680*/  SHF.R.U32.HI R5, RZ, 0x2, R3 ;  /* 0x00000002ff057819 */ /* 0x001fe40000011603 */
[----:B------:R-:W-:-:S03]  /*9690*/  SEL R3, RZ, 0x1, !P1 ;  /* 0x00000001ff037807 */ /* 0x000fc60004800000 */
[----:B------:R-:W-:Y:S01]  /*96a0*/  IMAD R7, R5, -0x5, R4 ;  /* 0xfffffffb05077824 */ /* 0x000fe200078e0204 */
[----:B------:R-:W-:Y:S02]  /*96b0*/  LOP3.LUT R0, R0, R3, RZ, 0x3c, !PT ;  /* 0x0000000300007212 */ /* 0x000fe400078e3cff */
[----:B------:R-:W-:Y:S02]  /*96c0*/  PRMT R3, RZ, 0x7610, R3 ;  /* 0x00007610ff037816 */ /* 0x000fe40000000003 */
[----:B------:R-:W-:Y:S02]  /*96d0*/  @P3 LOP3.LUT R0, R0, 0x1, R5, 0x78, !PT ;  /* 0x0000000100003812 */ /* 0x000fe400078e7805 */
[----:B--2---:R-:W-:-:S04]  /*96e0*/  IADD3 R18, P4, R18, R14, RZ ;  /* 0x0000000e12127210 */ /* 0x004fc80007f9e0ff */
[----:B------:R-:W-:Y:S01]  /*96f0*/  ISETP.GE.U32.AND P1, PT, R18, UR8, PT ;  /* 0x0000000812007c0c */ /* 0x000fe2000bf26070 */
[----:B------:R-:W-:-:S05]  /*9700*/  IMAD.X R17, R17, 0x1, R23, P4 ;  /* 0x0000000111117824 */ /* 0x000fca00020e0617 */
[----:B------:R-:W-:-:S13]  /*9710*/  ISETP.GE.U32.AND.EX P1, PT, R17, UR9, PT, P1 ;  /* 0x0000000911007c0c */ /* 0x000fda000bf26110 */
[----:B------:R-:W-:Y:S05]  /*9720*/  @P1 BRA `(.L_x_304) ;  /* 0x00000004005c1947 */ /* 0x000fea0003800000 */
[----:B------:R-:W0:Y:S01]  /*9730*/  S2R R11, SR_CTAID.X ;  /* 0x00000000000b7919 */ /* 0x000e220000002500 */
[----:B------:R-:W-:Y:S01]  /*9740*/  ULDC.64 UR8, c[0x0][0x628] ;  /* 0x00018a0000087ab9 */ /* 0x000fe20000000a00 */
[----:B------:R-:W1:Y:S01]  /*9750*/  LDC R12, c[0x0][0x144] ;  /* 0x00005100ff0c7b82 */ /* 0x000e620000000800 */
[----:B------:R-:W-:Y:S01]  /*9760*/  ISETP.NE.U32.AND P1, PT, RZ, UR8, PT ;  /* 0x00000008ff007c0c */ /* 0x000fe2000bf25070 */
[----:B------:R-:W2:Y:S01]  /*9770*/  S2R R9, SR_CTAID.Y ;  /* 0x0000000000097919 */ /* 0x000ea20000002600 */
[----:B------:R-:W-:Y:S01]  /*9780*/  ULDC UR10, c[0x0][0x150] ;  /* 0x00005400000a7ab9 */ /* 0x000fe20000000800 */
[----:B------:R-:W-:Y:S01]  /*9790*/  ULDC UR11, c[0x0][0x630] ;  /* 0x00018c00000b7ab9 */ /* 0x000fe20000000800 */
[----:B------:R-:W-:Y:S01]  /*97a0*/  ISETP.NE.AND.EX P1, PT, RZ, UR9, PT, P1 ;  /* 0x00000009ff007c0c */ /* 0x000fe2000bf25310 */
[----:B------:R-:W-:Y:S01]  /*97b0*/  IMAD.MOV.U32 R2, RZ, RZ, R18 ;  /* 0x000000ffff027224 */ /* 0x000fe200078e0012 */
[----:B0-----:R-:W-:-:S05]  /*97c0*/  I2FP.F32.U32 R3, R11 ;  /* 0x0000000b00037245 */ /* 0x001fca0000201000 */
[----:B------:R-:W-:Y:S01]  /*97d0*/  FMUL R14, R3, UR10 ;  /* 0x0000000a030e7c20 */ /* 0x000fe20008400000 */
[----:B------:R-:W-:-:S05]  /*97e0*/  IMAD.MOV.U32 R3, RZ, RZ, R17 ;  /* 0x000000ffff037224 */ /* 0x000fca00078e0011 */
[----:B--2---:R-:W-:Y:S05]  /*97f0*/  @!P1 BRA `(.L_x_305) ;  /* 0x0000000000289947 */ /* 0x004fea0003800000 */
[----:B------:R-:W-:Y:S02]  /*9800*/  ULDC UR10, c[0x0][0x634] ;  /* 0x00018d00000a7ab9 */ /* 0x000fe40000000800 */
[----:B------:R-:W-:-:S05]  /*9810*/  IADD3 R3, P1, R18, UR10, RZ ;  /* 0x0000000a12037c10 */ /* 0x000fca000ff3e0ff */
[----:B------:R-:W-:-:S04]  /*9820*/  IMAD.X R13, RZ, RZ, R17, P1 ;  /* 0x000000ffff0d7224 */ /* 0x000fc800008e0611 */
[----:B------:R-:W-:-:S04]  /*9830*/  IMAD.WIDE.U32 R4, R13, UR8, RZ ;  /* 0x000000080d047c25 */ /* 0x000fc8000f8e00ff */
[----:B------:R-:W-:-:S04]  /*9840*/  IMAD.WIDE.U32 R4, P1, R3, UR9, R4 ;  /* 0x0000000903047c25 */ /* 0x000fc8000f820004 */
[----:B------:R-:W-:-:S04]  /*9850*/  IMAD.WIDE.U32 R2, R3, UR8, RZ ;  /* 0x0000000803027c25 */ /* 0x000fc8000f8e00ff */
[----:B------:R-:W-:Y:S01]  /*9860*/  IMAD.MOV.U32 R2, RZ, RZ, R5 ;  /* 0x000000ffff027224 */ /* 0x000fe200078e0005 */
[----:B------:R-:W-:Y:S01]  /*9870*/  IADD3 RZ, P3, R3, R4, RZ ;  /* 0x0000000403ff7210 */ /* 0x000fe20007f7e0ff */
[----:B------:R-:W-:-:S04]  /*9880*/  IMAD.X R3, RZ, RZ, RZ, P1 ;  /* 0x000000ffff037224 */ /* 0x000fc800008e06ff */
[----:B------:R-:W-:-:S08]  /*9890*/  IMAD.WIDE.U32.X R2, R13, UR9, R2, P3 ;  /* 0x000000090d027c25 */ /* 0x000fd000098e0402 */
.L_x_305:
[--C-:B------:R-:W-:Y:S01]  /*98a0*/  SHF.R.U64 R10, R2, UR11, R3.reuse ;  /* 0x0000000b020a7c19 */ /* 0x100fe20008001203 */
[----:B------:R-:W0:Y:S01]  /*98b0*/  F2I.U32.TRUNC.NTZ R14, R14 ;  /* 0x0000000e000e7305 */ /* 0x000e22000020f000 */
[----:B------:R-:W-:Y:S01]  /*98c0*/  SHF.R.U32.HI R2, RZ, UR11, R3 ;  /* 0x0000000bff027c19 */ /* 0x000fe20008011603 */
[----:B------:R-:W-:Y:S01]  /*98d0*/  ULDC.64 UR8, c[0x0][0x620] ;  /* 0x0001880000087ab9 */ /* 0x000fe20000000a00 */
[----:B------:R-:W-:Y:S01]  /*98e0*/  IADD3 R5, P1, RZ, -R10, RZ ;  /* 0x8000000aff057210 */ /* 0x000fe20007f3e0ff */
[----:B------:R-:W-:Y:S01]  /*98f0*/  IMAD.MOV.U32 R3, RZ, RZ, R17 ;  /* 0x000000ffff037224 */ /* 0x000fe200078e0011 */
[----:B------:R-:W-:-:S03]  /*9900*/  ULDC.64 UR10, c[0x0][0x640] ;  /* 0x00019000000a7ab9 */ /* 0x000fc60000000a00 */
[----:B------:R-:W-:Y:S01]  /*9910*/  IMAD.X R2, RZ, RZ, ~R2, P1 ;  /* 0x000000ffff027224 */ /* 0x000fe200008e0e02 */
[----:B------:R-:W-:-:S03]  /*9920*/  ISETP.NE.U32.AND P1, PT, RZ, UR10, PT ;  /* 0x0000000aff007c0c */ /* 0x000fc6000bf25070 */
[----:B------:R-:W-:Y:S01]  /*9930*/  IMAD R4, R2, UR8, RZ ;  /* 0x0000000802047c24 */ /* 0x000fe2000f8e02ff */
[----:B------:R-:W-:Y:S01]  /*9940*/  ISETP.NE.AND.EX P1, PT, RZ, UR11, PT, P1 ;  /* 0x0000000bff007c0c */ /* 0x000fe2000bf25310 */
[----:B------:R-:W-:-:S04]  /*9950*/  IMAD.MOV.U32 R2, RZ, RZ, R18 ;  /* 0x000000ffff027224 */ /* 0x000fc800078e0012 */
[----:B------:R-:W-:Y:S01]  /*9960*/  IMAD.WIDE.U32 R2, R5, UR8, R2 ;  /* 0x0000000805027c25 */ /* 0x000fe2000f8e0002 */
[----:B------:R-:W-:-:S03]  /*9970*/  ULDC UR8, c[0x0][0x618] ;  /* 0x0001860000087ab9 */ /* 0x000fc60000000800 */
[----:B------:R-:W-:Y:S01]  /*9980*/  IMAD R5, R5, UR9, R4 ;  /* 0x0000000905057c24 */ /* 0x000fe2000f8e0204 */
[----:B------:R-:W-:Y:S01]  /*9990*/  ULDC UR9, c[0x0][0x154] ;  /* 0x0000550000097ab9 */ /* 0x000fe20000000800 */
[----:B0-----:R-:W-:Y:S02]  /*99a0*/  IMAD.MOV R4, RZ, RZ, -R14 ;  /* 0x000000ffff047224 */ /* 0x001fe400078e0a0e */
[----:B------:R-:W0:Y:S01]  /*99b0*/  LDC R14, c[0x0][0x148] ;  /* 0x00005200ff0e7b82 */ /* 0x000e220000000800 */
[----:B------:R-:W-:Y:S02]  /*99c0*/  IMAD.IADD R3, R3, 0x1, R5 ;  /* 0x0000000103037824 */ /* 0x000fe400078e0205 */
[----:B-1----:R-:W-:Y:S01]  /*99d0*/  IMAD R11, R12, R4, R11 ;  /* 0x000000040c0b7224 */ /* 0x002fe200078e020b */
[----:B------:R-:W-:Y:S02]  /*99e0*/  I2FP.F32.U32 R4, R9 ;  /* 0x0000000900047245 */ /* 0x000fe40000201000 */
[----:B------:R-:W-:-:S02]  /*99f0*/  SHF.R.U64 R12, R2, UR8, R3 ;  /* 0x00000008020c7c19 */ /* 0x000fc40008001203 */
[----:B------:R-:W-:Y:S01]  /*9a00*/  SHF.R.U32.HI R3, RZ, UR8, R3 ;  /* 0x00000008ff037c19 */ /* 0x000fe20008011603 */
[----:B------:R-:W-:Y:S01]  /*9a10*/  FMUL R4, R4, UR9 ;  /* 0x0000000904047c20 */ /* 0x000fe20008400000 */
[----:B------:R-:W-:Y:S02]  /*9a20*/  ULDC UR8, c[0x0][0x608] ;  /* 0x0001820000087ab9 */ /* 0x000fe40000000800 */
[--C-:B------:R-:W-:Y:S01]  /*9a30*/  SHF.R.U64 R15, R12, UR8, R3.reuse ;  /* 0x000000080c0f7c19 */ /* 0x100fe20008001203 */
[----:B------:R1:W2:Y:S01]  /*9a40*/  F2I.U32.TRUNC.NTZ R20, R4 ;  /* 0x0000000400147305 */ /* 0x0002a2000020f000 */
[----:B------:R-:W-:Y:S01]  /*9a50*/  SHF.R.U32.HI R2, RZ, UR8, R3 ;  /* 0x00000008ff027c19 */ /* 0x000fe20008011603 */
[----:B------:R-:W-:-:S03]  /*9a60*/  ULDC UR8, c[0x0][0x658] ;  /* 0x0001960000087ab9 */ /* 0x000fc60000000800 */
[--C-:B------:R-:W-:Y:S02]  /*9a70*/  SHF.R.U64 R13, R15, UR8, R2.reuse ;  /* 0x000000080f0d7c19 */ /* 0x100fe40008001202 */
[----:B------:R-:W-:-:S03]  /*9a80*/  SHF.R.U32.HI R19, RZ, UR8, R2 ;  /* 0x00000008ff137c19 */ /* 0x000fc60008011602 */
[----:B------:R-:W-:Y:S02]  /*9a90*/  IMAD.MOV.U32 R2, RZ, RZ, R13 ;  /* 0x000000ffff027224 */ /* 0x000fe400078e000d */
[----:B------:R-:W-:Y:S01]  /*9aa0*/  IMAD.MOV.U32 R3, RZ, RZ, R19 ;  /* 0x000000ffff037224 */ /* 0x000fe200078e0013 */
[----:B-1----:R-:W-:Y:S06]  /*9ab0*/  @!P1 BRA `(.L_x_306) ;  /* 0x0000000000289947 */ /* 0x002fec0003800000 */
        /* <DEDUP_REMOVED lines=10> */
.L_x_306:
[----:B------:R-:W1:Y:S01]  /*9b60*/  LDC R4, c[0x0][0x65c] ;  /* 0x00019700ff047b82 */ /* 0x000e620000000800 */
[----:B------:R-:W-:Y:S01]  /*9b70*/  ULDC UR8, c[0x0][0x648] ;  /* 0x0001920000087ab9 */ /* 0x000fe20000000800 */
[----:B------:R-:W-:Y:S01]  /*9b80*/  LOP3.LUT R15, R15, UR13, RZ, 0xc0, !PT ;  /* 0x0000000d0f0f7c12 */ /* 0x000fe2000f8ec0ff */
[----:B--2---:R-:W-:Y:S01]  /*9b90*/  IMAD.MOV R20, RZ, RZ, -R20 ;  /* 0x000000ffff147224 */ /* 0x004fe200078e0a14 */
[----:B------:R-:W-:Y:S01]  /*9ba0*/  SHF.R.U64 R2, R2, UR8, R3 ;  /* 0x0000000802027c19 */ /* 0x000fe20008001203 */
[----:B------:R-:W-:Y:S01]  /*9bb0*/  ULDC UR8, c[0x0][0x638] ;  /* 0x00018e0000087ab9 */ /* 0x000fe20000000800 */
[----:B------:R-:W-:Y:S01]  /*9bc0*/  LOP3.LUT R12, R12, UR4, RZ, 0xc0, !PT ;  /* 0x000000040c0c7c12 */ /* 0x000fe2000f8ec0ff */
[----:B------:R-:W-:Y:S01]  /*9bd0*/  ULDC UR9, c[0x0][0x610] ;  /* 0x0001840000097ab9 */ /* 0x000fe20000000800 */
[----:B------:R-:W-:Y:S01]  /*9be0*/  IMAD.MOV.U32 R3, RZ, RZ, 0x1 ;  /* 0x00000001ff037424 */ /* 0x000fe200078e00ff */
[----:B-1----:R-:W-:Y:S01]  /*9bf0*/  ISETP.NE.AND P1, PT, R4, 0x1, PT ;  /* 0x000000010400780c */ /* 0x002fe20003f25270 */
[----:B------:R-:W-:-:S02]  /*9c00*/  IMAD.MOV R4, RZ, RZ, -R2 ;  /* 0x000000ffff047224 */ /* 0x000fc400078e0a02 */
[----:B------:R-:W-:Y:S02]  /*9c10*/  IMAD R2, R2, UR5, R15 ;  /* 0x0000000502027c24 */ /* 0x000fe4000f8e020f */
[----:B------:R-:W-:Y:S01]  /*9c20*/  IMAD R13, R4, UR8, R13 ;  /* 0x00000008040d7c24 */ /* 0x000fe2000f8e020d */
[----:B------:R-:W-:-:S07]  /*9c30*/  ULDC UR8, c[0x0][0x600] ;  /* 0x0001800000087ab9 */ /* 0x000fce0000000800 */
[----:B0-----:R-:W-:-:S04]  /*9c40*/  @P1 IMAD R11, R14, R20, R9 ;  /* 0x000000140e0b1224 */ /* 0x001fc800078e0209 */
[----:B------:R-:W-:Y:S02]  /*9c50*/  IMAD R11, R2, UR9, R11 ;  /* 0x00000009020b7c24 */ /* 0x000fe4000f8e020b */
[----:B------:R-:W-:-:S05]  /*9c60*/  IMAD R2, R13, UR8, R12 ;  /* 0x000000080d027c24 */ /* 0x000fca000f8e020c */
[----:B------:R-:W-:Y:S02]  /*9c70*/  SEL R22, R2, R11, !P1 ;  /* 0x0000000b02167207 */ /* 0x000fe40004800000 */
[----:B------:R-:W-:Y:S01]  /*9c80*/  SEL R19, R11, R2, !P1 ;  /* 0x000000020b137207 */ /* 0x000fe20004800000 */
[----:B------:R-:W-:-:S07]  /*9c90*/  IMAD.MOV.U32 R2, RZ, RZ, R10 ;  /* 0x000000ffff027224 */ /* 0x000fce00078e000a */
.L_x_304:
[----:B------:R-:W-:Y:S05]  /*9ca0*/  BSYNC B1 ;  /* 0x0000000000017941 */ /* 0x000fea0003800000 */
.L_x_303:
[----:B------:R-:W-:-:S13]  /*9cb0*/  LOP3.LUT P1, RZ, R3, 0xff, RZ, 0xc0, !PT ;  /* 0x000000ff03ff7812 */ /* 0x000fda000782c0ff */
[----:B------:R-:W-:Y:S05]  /*9cc0*/  @P1 BRA `(.L_x_307) ;  /* 0xfffffff400181947 */ /* 0x000fea000383ffff */
[----:B------:R-:W-:Y:S05]  /*9cd0*/  BSYNC B0 ;  /* 0x0000000000007941 */ /* 0x000fea0003800000 */
.L_x_295:
[----:B------:R-:W-:-:S03]  /*9ce0*/  UMOV UR8, 0xffffffff ;  /* 0xffffffff00087882 */ /* 0x000fc60000000000 */
[----:B------:R-:W-:Y:S05]  /*9cf0*/  BRA.DIV UR8, `(.L_x_308) ;  /* 0x0000000608647947 */ /* 0x000fea000b800000 */
[----:B------:R-:W-:-:S13]  /*9d00*/  ELECT P6, URZ, PT ;  /* 0x00000000003f782f */ /* 0x000fda00038c0000 */
.L_x_325:
[----:B------:R-:W-:Y:S04]  /*9d10*/  BSSY B0, `(.L_x_309) ;  /* 0x0000034000007945 */ /* 0x000fe80003800000 */
[----:B------:R-:W-:Y:S05]  /*9d20*/  @!P6 BRA `(.L_x_310) ;  /* 0x0000000000c8e947 */ /* 0x000fea0003800000 */
[----:B------:R-:W-:-:S04]  /*9d30*/  LOP3.LUT R16, R16, 0x2, RZ, 0xfc, !PT ;  /* 0x0000000210107812 */ /* 0x000fc800078efcff */
[----:B------:R-:W-:-:S13]  /*9d40*/  ISETP.NE.AND P0, PT, R16, 0x3, PT ;  /* 0x000000031000780c */ /* 0x000fda0003f05270 */
[----:B------:R-:W-:Y:S05]  /*9d50*/  @!P0 BRA `(.L_x_311) ;  /* 0x0000000000048947 */ /* 0x000fea0003800000 */
[----:B------:R-:W-:Y:S01]  /*9d60*/  BPT.TRAP 0x1 ;  /* 0x000000040000795c */ /* 0x000fe20000300000 */
.L_x_311:
[----:B------:R-:W0:Y:S01]  /*9d70*/  S2R R3, SR_CgaCtaId ;  /* 0x0000000000037919 */ /* 0x000e220000008800 */
[----:B------:R-:W-:Y:S02]  /*9d80*/  MOV R2, 0x400 ;  /* 0x0000040000027802 */ /* 0x000fe40000000f00 */
[----:B------:R-:W-:Y:S02]  /*9d90*/  SHF.L.U32 R4, R0, 0x1f, RZ ;  /* 0x0000001f00047819 */ /* 0x000fe400000006ff */
[----:B0-----:R-:W-:-:S05]  /*9da0*/  LEA R2, R3, R2, 0x18 ;  /* 0x0000000203027211 */ /* 0x001fca00078ec0ff */
[----:B------:R-:W-:-:S04]  /*9db0*/  VIADD R2, R2, 0x28 ;  /* 0x0000002802027836 */ /* 0x000fc80000000000 */
[C---:B------:R-:W-:Y:S02]  /*9dc0*/  IMAD R9, R7.reuse, 0x8, R2 ;  /* 0x0000000807097824 */ /* 0x040fe400078e0202 */
[----:B------:R-:W-:Y:S02]  /*9dd0*/  VIADD R7, R7, 0x1 ;  /* 0x0000000107077836 */ /* 0x000fe40000000000 */
[----:B------:R-:W0:Y:S03]  /*9de0*/  SYNCS.PHASECHK.TRANS64.TRYWAIT P0, [R9+URZ], R4 ;  /* 0x00000004090075a7 */ /* 0x000e26000800017f */
[----:B------:R-:W-:-:S04]  /*9df0*/  ISETP.NE.AND P1, PT, R7, 0x5, PT ;  /* 0x000000050700780c */ /* 0x000fc80003f25270 */
[----:B------:R-:W-:Y:S02]  /*9e00*/  SEL R3, RZ, 0x1, P1 ;  /* 0x00000001ff037807 */ /* 0x000fe40000800000 */
[----:B------:R-:W-:Y:S02]  /*9e10*/  SEL R7, R7, RZ, P1 ;  /* 0x000000ff07077207 */ /* 0x000fe40000800000 */
[----:B------:R-:W-:-:S03]  /*9e20*/  LOP3.LUT R6, R0, R3, RZ, 0x3c, !PT ;  /* 0x0000000300067212 */ /* 0x000fc600078e3cff */
[----:B------:R-:W-:Y:S01]  /*9e30*/  IMAD R8, R7, 0x8, R2 ;  /* 0x0000000807087824 */ /* 0x000fe200078e0202 */
[----:B------:R-:W-:Y:S01]  /*9e40*/  SHF.L.U32 R5, R6, 0x1f, RZ ;  /* 0x0000001f06057819 */ /* 0x000fe200000006ff */
[----:B0-----:R-:W-:Y:S06]  /*9e50*/  @!P0 BRA `(.L_x_312) ;  /* 0x00000004002c8947 */ /* 0x001fec0003800000 */
.L_x_326:
[----:B------:R-:W1:Y:S01]  /*9e60*/  SYNCS.PHASECHK.TRANS64.TRYWAIT P0, [R8+URZ], R5 ;  /* 0x00000005080075a7 */ /* 0x000e62000800017f */
[----:B------:R-:W-:-:S05]  /*9e70*/  VIADD R0, R7, 0x1 ;  /* 0x0000000107007836 */ /* 0x000fca0000000000 */
[----:B------:R-:W-:-:S04]  /*9e80*/  ISETP.NE.AND P1, PT, R0, 0x5, PT ;  /* 0x000000050000780c */ /* 0x000fc80003f25270 */
[----:B------:R-:W-:Y:S02]  /*9e90*/  SEL R3, RZ, 0x1, P1 ;  /* 0x00000001ff037807 */ /* 0x000fe40000800000 */
[----:B------:R-:W-:Y:S02]  /*9ea0*/  SEL R7, R0, RZ, P1 ;  /* 0x000000ff00077207 */ /* 0x000fe40000800000 */
[----:B------:R-:W-:-:S03]  /*9eb0*/  LOP3.LUT R6, R6, R3, RZ, 0x3c, !PT ;  /* 0x0000000306067212 */ /* 0x000fc600078e3cff */
[----:B0-----:R-:W-:Y:S01]  /*9ec0*/  IMAD R9, R7, 0x8, R2 ;  /* 0x0000000807097824 */ /* 0x001fe200078e0202 */
[----:B------:R-:W-:Y:S01]  /*9ed0*/  SHF.L.U32 R4, R6, 0x1f, RZ ;  /* 0x0000001f06047819 */ /* 0x000fe200000006ff */
[----:B-1----:R-:W-:Y:S06]  /*9ee0*/  @!P0 BRA `(.L_x_313) ;  /* 0x00000004001c8947 */ /* 0x002fec0003800000 */
.L_x_327:
[----:B------:R-:W1:Y:S01]  /*9ef0*/  SYNCS.PHASECHK.TRANS64.TRYWAIT P0, [R9+URZ], R4 ;  /* 0x00000004090075a7 */ /* 0x000e62000800017f */
[----:B------:R-:W-:-:S05]  /*9f00*/  VIADD R0, R7, 0x1 ;  /* 0x0000000107007836 */ /* 0x000fca0000000000 */
[----:B------:R-:W-:-:S04]  /*9f10*/  ISETP.NE.AND P1, PT, R0, 0x5, PT ;  /* 0x000000050000780c */ /* 0x000fc80003f25270 */
[----:B------:R-:W-:Y:S02]  /*9f20*/  SEL R3, RZ, 0x1, P1 ;  /* 0x00000001ff037807 */ /* 0x000fe40000800000 */
[----:B------:R-:W-:Y:S02]  /*9f30*/  SEL R7, R0, RZ, P1 ;  /* 0x000000ff00077207 */ /* 0x000fe40000800000 */
[----:B------:R-:W-:-:S03]  /*9f40*/  LOP3.LUT R11, R6, R3, RZ, 0x3c, !PT ;  /* 0x00000003060b7212 */ /* 0x000fc600078e3cff */
[----:B------:R-:W-:Y:S01]  /*9f50*/  IMAD R6, R7, 0x8, R2 ;  /* 0x0000000807067824 */ /* 0x000fe200078e0202 */
[----:B0-----:R-:W-:Y:S01]  /*9f60*/  SHF.L.U32 R5, R11, 0x1f, RZ ;  /* 0x0000001f0b057819 */ /* 0x001fe200000006ff */
[----:B-1----:R-:W-:Y:S06]  /*9f70*/  @!P0 BRA `(.L_x_314) ;  /* 0x00000004000c8947 */ /* 0x002fec0003800000 */
.L_x_328:
[----:B------:R-:W1:Y:S01]  /*9f80*/  SYNCS.PHASECHK.TRANS64.TRYWAIT P0, [R6+URZ], R5 ;  /* 0x00000005060075a7 */ /* 0x000e62000800017f */
[----:B------:R-:W-:-:S05]  /*9f90*/  VIADD R0, R7, 0x1 ;  /* 0x0000000107007836 */ /* 0x000fca0000000000 */
[----:B------:R-:W-:-:S04]  /*9fa0*/  ISETP.NE.AND P1, PT, R0, 0x5, PT ;  /* 0x000000050000780c */ /* 0x000fc80003f25270 */
[----:B0-----:R-:W-:Y:S02]  /*9fb0*/  SEL R4, RZ, 0x1, P1 ;  /* 0x00000001ff047807 */ /* 0x001fe40000800000 */
[----:B------:R-:W-:Y:S02]  /*9fc0*/  SEL R3, R0, RZ, P1 ;  /* 0x000000ff00037207 */ /* 0x000fe40000800000 */
[----:B------:R-:W-:Y:S01]  /*9fd0*/  LOP3.LUT R0, R11, R4, RZ, 0x3c, !PT ;  /* 0x000000040b007212 */ /* 0x000fe200078e3cff */
[----:B-1----:R-:W-:Y:S06]  /*9fe0*/  @!P0 BRA `(.L_x_315) ;  /* 0x0000000400048947 */ /* 0x002fec0003800000 */
.L_x_329:
[----:B------:R-:W-:Y:S01]  /*9ff0*/  IMAD R3, R3, 0x8, R2 ;  /* 0x0000000803037824 */ /* 0x000fe200078e0202 */
[----:B------:R-:W-:-:S07]  /*a000*/  SHF.L.U32 R0, R0, 0x1f, RZ ;  /* 0x0000001f00007819 */ /* 0x000fce00000006ff */
.L_x_316:
[----:B-1----:R1:W2:Y:S02]  /*a010*/  SYNCS.PHASECHK.TRANS64.TRYWAIT P0, [R3+URZ], R0 ;  /* 0x00000000030075a7 */ /* 0x0022a4000800017f */
[----:B--2---:R-:W-:Y:S05]  /*a020*/  @!P0 NANOSLEEP.SYNCS 0x989680 ;  /* 0x009896800000895d */ /* 0x004fea0003900000 */
[----:B------:R-:W2:Y:S02]  /*a030*/  @!P0 SYNCS.PHASECHK.TRANS64 P0, [R3+URZ], R0 ;  /* 0x00000000030085a7 */ /* 0x000ea4000800007f */
[----:B--2---:R-:W-:Y:S05]  /*a040*/  @!P0 BRA `(.L_x_316) ;  /* 0xfffffffc00f08947 */ /* 0x004fea000383ffff */
.L_x_310:
[----:B------:R-:W-:Y:S05]  /*a050*/  BSYNC B0 ;  /* 0x0000000000007941 */ /* 0x000fea0003800000 */
.L_x_309:
[----:B------:R-:W-:Y:S05]  /*a060*/  EXIT ;  /* 0x000000000000794d */ /* 0x000fea0003800000 */
.L_x_19:
[----:B-1----:R1:W2:Y:S02]  /*a070*/  SYNCS.PHASECHK.TRANS64.TRYWAIT P0, [R161+URZ], R0 ;  /* 0x00000000a10075a7 */ /* 0x0022a4000800017f */
[----:B--2---:R-:W-:Y:S05]  /*a080*/  @!P0 NANOSLEEP.SYNCS 0x989680 ;  /* 0x009896800000895d */ /* 0x004fea0003900000 */
[----:B------:R-:W2:Y:S02]  /*a090*/  @!P0 SYNCS.PHASECHK.TRANS64 P0, [R161+URZ], R0 ;  /* 0x00000000a10085a7 */ /* 0x000ea4000800007f */
[----:B--2---:R-:W-:Y:S05]  /*a0a0*/  @!P0 BRA `(.L_x_19) ;  /* 0xfffffffc00f08947 */ /* 0x004fea000383ffff */
[----:B------:R-:W-:Y:S05]  /*a0b0*/  BRA `(.L_x_317) ;  /* 0xffffff7400987947 */ /* 0x000fea000383ffff */
.L_x_24:
[----:B--2---:R2:W3:Y:S02]  /*a0c0*/  SYNCS.PHASECHK.TRANS64.TRYWAIT P1, [R3+URZ], R0 ;  /* 0x00000000030075a7 */ /* 0x0044e4000802017f */
[----:B---3--:R-:W-:Y:S05]  /*a0d0*/  @!P1 NANOSLEEP.SYNCS 0x989680 ;  /* 0x009896800000995d */ /* 0x008fea0003900000 */
[----:B------:R-:W3:Y:S02]  /*a0e0*/  @!P1 SYNCS.PHASECHK.TRANS64 P1, [R3+URZ], R0 ;  /* 0x00000000030095a7 */ /* 0x000ee4000802007f */
[----:B---3--:R-:W-:Y:S05]  /*a0f0*/  @!P1 BRA `(.L_x_24) ;  /* 0xfffffffc00f09947 */ /* 0x008fea000383ffff */
[----:B------:R-:W-:Y:S05]  /*a100*/  BRA `(.L_x_23) ;  /* 0xffffff7800047947 */ /* 0x000fea000383ffff */
.L_x_29:
[----:B--2---:R-:W-:-:S04]  /*a110*/  IMAD.U32 R5, RZ, RZ, UR4 ;  /* 0x00000004ff057e24 */ /* 0x004fc8000f8e00ff */
[----:B------:R2:W3:Y:S03]  /*a120*/  SYNCS.PHASECHK.TRANS64.TRYWAIT P1, [R5+URZ], R4 ;  /* 0x00000004050075a7 */ /* 0x0004e6000802017f */
[----:B---3--:R-:W-:Y:S05]  /*a130*/  @!P1 NANOSLEEP.SYNCS 0x989680 ;  /* 0x009896800000995d */ /* 0x008fea0003900000 */
[----:B------:R-:W3:Y:S02]  /*a140*/  @!P1 SYNCS.PHASECHK.TRANS64 P1, [R5+URZ], R4 ;  /* 0x00000004050095a7 */ /* 0x000ee4000802007f */
[----:B---3--:R-:W-:Y:S05]  /*a150*/  @!P1 BRA `(.L_x_29) ;  /* 0xfffffffc00ec9947 */ /* 0x008fea000383ffff */
[----:B------:R-:W-:Y:S05]  /*a160*/  BRA `(.L_x_28) ;  /* 0xffffff7800e07947 */ /* 0x000fea000383ffff */
.L_x_35:
[----:B-1----:R1:W2:Y:S02]  /*a170*/  SYNCS.PHASECHK.TRANS64.TRYWAIT P0, [R161+URZ+0x10], R0 ;  /* 0x00001000a10075a7 */ /* 0x0022a4000800017f */
[----:B--2---:R-:W-:Y:S05]  /*a180*/  @!P0 NANOSLEEP.SYNCS 0x989680 ;  /* 0x009896800000895d */ /* 0x004fea0003900000 */
[----:B------:R-:W2:Y:S02]  /*a190*/  @!P0 SYNCS.PHASECHK.TRANS64 P0, [R161+URZ+0x10], R0 ;  /* 0x00001000a10085a7 */ /* 0x000ea4000800007f */
[----:B--2---:R-:W-:Y:S05]  /*a1a0*/  @!P0 BRA `(.L_x_35) ;  /* 0xfffffffc00f08947 */ /* 0x004fea000383ffff */
[----:B------:R-:W-:Y:S05]  /*a1b0*/  BRA `(.L_x_318) ;  /* 0xffffff8000387947 */ /* 0x000fea000383ffff */
.L_x_296:
[----:B------:R-:W-:Y:S01]  /*a1c0*/  BSSY B1, `(.L_x_319) ;  /* 0x0000006000017945 */ /* 0x000fe20003800000 */
[----:B------:R-:W-:-:S07]  /*a1d0*/  IMAD.MOV.U32 R15, RZ, RZ, -0x1 ;  /* 0xffffffffff0f7424 */ /* 0x000fce00078e00ff */
[----:B-----5:R-:W-:Y:S05]  /*a1e0*/  WARPSYNC.COLLECTIVE R15, `(.L_x_320) ;  /* 0x000000000f0c7348 */ /* 0x020fea0003c00000 */
[----:B------:R-:W-:Y:S02]  /*a1f0*/  ELECT P6, UR62, PT ;  /* 0x00000000003e782f */ /* 0x000fe400038c0000 */
[----:B------:R-:W-:Y:S01]  /*a200*/  MOV R14, UR62 ;  /* 0x0000003e000e7c02 */ /* 0x000fe20008000f00 */
[----:B-----5:R-:W-:Y:S10]  /*a210*/  ENDCOLLECTIVE ;  /* 0x000000000000791b */ /* 0x020ff40003800000 */
.L_x_320:
[----:B------:R-:W-:Y:S05]  /*a220*/  BSYNC B1 ;  /* 0x0000000000017941 */ /* 0x000fea0003800000 */
.L_x_319:
[----:B------:R-:W-:Y:S05]  /*a230*/  BRA `(.L_x_321) ;  /* 0xffffffec00c87947 */ /* 0x000fea000383ffff */
.L_x_299:
[----:B0-----:R0:W1:Y:S02]  /*a240*/  SYNCS.PHASECHK.TRANS64.TRYWAIT P1, [R10+URZ+0x28], R5 ;  /* 0x000028050a0075a7 */ /* 0x001064000802017f */
[----:B-1----:R-:W-:Y:S05]  /*a250*/  @!P1 NANOSLEEP.SYNCS 0x989680 ;  /* 0x009896800000995d */ /* 0x002fea0003900000 */
[----:B------:R-:W1:Y:S02]  /*a260*/  @!P1 SYNCS.PHASECHK.TRANS64 P1, [R10+URZ+0x28], R5 ;  /* 0x000028050a0095a7 */ /* 0x000e64000802007f */
[----:B-1----:R-:W-:Y:S05]  /*a270*/  @!P1 BRA `(.L_x_299) ;  /* 0xfffffffc00f09947 */ /* 0x002fea000383ffff */
[----:B------:R-:W-:Y:S05]  /*a280*/  BRA `(.L_x_322) ;  /* 0xfffffff000007947 */ /* 0x000fea000383ffff */
.L_x_308:
[----:B------:R-:W-:Y:S01]  /*a290*/  BSSY B0, `(.L_x_323) ;  /* 0x0000006000007945 */ /* 0x000fe20003800000 */
[----:B------:R-:W-:-:S07]  /*a2a0*/  IMAD.MOV.U32 R15, RZ, RZ, -0x1 ;  /* 0xffffffffff0f7424 */ /* 0x000fce00078e00ff */
[----:B-----5:R-:W-:Y:S05]  /*a2b0*/  WARPSYNC.COLLECTIVE R15, `(.L_x_324) ;  /* 0x000000000f0c7348 */ /* 0x020fea0003c00000 */
[----:B------:R-:W-:Y:S02]  /*a2c0*/  ELECT P6, UR62, PT ;  /* 0x00000000003e782f */ /* 0x000fe400038c0000 */
[----:B------:R-:W-:Y:S01]  /*a2d0*/  MOV R14, UR62 ;  /* 0x0000003e000e7c02 */ /* 0x000fe20008000f00 */
[----:B-----5:R-:W-:Y:S10]  /*a2e0*/  ENDCOLLECTIVE ;  /* 0x000000000000791b */ /* 0x020ff40003800000 */
.L_x_324:
[----:B------:R-:W-:Y:S05]  /*a2f0*/  BSYNC B0 ;  /* 0x0000000000007941 */ /* 0x000fea0003800000 */
.L_x_323:
[----:B------:R-:W-:Y:S05]  /*a300*/  BRA `(.L_x_325) ;  /* 0xfffffff800807947 */ /* 0x000fea000383ffff */
.L_x_312:
[----:B0-----:R0:W1:Y:S02]  /*a310*/  SYNCS.PHASECHK.TRANS64.TRYWAIT P0, [R9+URZ], R4 ;  /* 0x00000004090075a7 */ /* 0x001064000800017f */
[----:B-1----:R-:W-:Y:S05]  /*a320*/  @!P0 NANOSLEEP.SYNCS 0x989680 ;  /* 0x009896800000895d */ /* 0x002fea0003900000 */
[----:B------:R-:W1:Y:S02]  /*a330*/  @!P0 SYNCS.PHASECHK.TRANS64 P0, [R9+URZ], R4 ;  /* 0x00000004090085a7 */ /* 0x000e64000800007f */
[----:B-1----:R-:W-:Y:S05]  /*a340*/  @!P0 BRA `(.L_x_312) ;  /* 0xfffffffc00f08947 */ /* 0x002fea000383ffff */
[----:B------:R-:W-:Y:S05]  /*a350*/  BRA `(.L_x_326) ;  /* 0xfffffff800c07947 */ /* 0x000fea000383ffff */
.L_x_313:
[----:B0-----:R0:W1:Y:S02]  /*a360*/  SYNCS.PHASECHK.TRANS64.TRYWAIT P0, [R8+URZ], R5 ;  /* 0x00000005080075a7 */ /* 0x001064000800017f */
[----:B-1----:R-:W-:Y:S05]  /*a370*/  @!P0 NANOSLEEP.SYNCS 0x989680 ;  /* 0x009896800000895d */ /* 0x002fea0003900000 */
[----:B------:R-:W1:Y:S02]  /*a380*/  @!P0 SYNCS.PHASECHK.TRANS64 P0, [R8+URZ], R5 ;  /* 0x00000005080085a7 */ /* 0x000e64000800007f */
[----:B-1----:R-:W-:Y:S05]  /*a390*/  @!P0 BRA `(.L_x_313) ;  /* 0xfffffffc00f08947 */ /* 0x002fea000383ffff */
[----:B------:R-:W-:Y:S05]  /*a3a0*/  BRA `(.L_x_327) ;  /* 0xfffffff800d07947 */ /* 0x000fea000383ffff */
.L_x_314:
[----:B0-----:R0:W1:Y:S02]  /*a3b0*/  SYNCS.PHASECHK.TRANS64.TRYWAIT P0, [R9+URZ], R4 ;  /* 0x00000004090075a7 */ /* 0x001064000800017f */
[----:B-1----:R-:W-:Y:S05]  /*a3c0*/  @!P0 NANOSLEEP.SYNCS 0x989680 ;  /* 0x009896800000895d */ /* 0x002fea0003900000 */
[----:B------:R-:W1:Y:S02]  /*a3d0*/  @!P0 SYNCS.PHASECHK.TRANS64 P0, [R9+URZ], R4 ;  /* 0x00000004090085a7 */ /* 0x000e64000800007f */
[----:B-1----:R-:W-:Y:S05]  /*a3e0*/  @!P0 BRA `(.L_x_314) ;  /* 0xfffffffc00f08947 */ /* 0x002fea000383ffff */
[----:B------:R-:W-:Y:S05]  /*a3f0*/  BRA `(.L_x_328) ;  /* 0xfffffff800e07947 */ /* 0x000fea000383ffff */
.L_x_315:
[----:B0-----:R0:W1:Y:S02]  /*a400*/  SYNCS.PHASECHK.TRANS64.TRYWAIT P0, [R6+URZ], R5 ;  /* 0x00000005060075a7 */ /* 0x001064000800017f */
[----:B-1----:R-:W-:Y:S05]  /*a410*/  @!P0 NANOSLEEP.SYNCS 0x989680 ;  /* 0x009896800000895d */ /* 0x002fea0003900000 */
[----:B------:R-:W1:Y:S02]  /*a420*/  @!P0 SYNCS.PHASECHK.TRANS64 P0, [R6+URZ], R5 ;  /* 0x00000005060085a7 */ /* 0x000e64000800007f */
[----:B-1----:R-:W-:Y:S05]  /*a430*/  @!P0 BRA `(.L_x_315) ;  /* 0xfffffffc00f08947 */ /* 0x002fea000383ffff */
[----:B------:R-:W-:Y:S05]  /*a440*/  BRA `(.L_x_329) ;  /* 0xfffffff800e87947 */ /* 0x000fea000383ffff */
.L_x_330:
[----:B------:R-:W-:-:S00]  /*a450*/  BRA `(.L_x_330) ;  /* 0xfffffffc00fc7947 */ /* 0x000fc0000383ffff */
[----:B------:R-:W-:-:S00]  /*a460*/  NOP ;  /* 0x0000000000007918 */ /* 0x000fc00000000000 */
        /* <DEDUP_REMOVED lines=9> */
.L_x_331:


//--------------------- .nv.global.init           --------------------------
	.section	.nv.global.init,"aw",@progbits
.nv.global.init:
	.type		$str$22,@object
	.size		$str$22,($str$23 - $str$22)
$str$22:
        /*0000*/ 	.byte	0x6b, 0x5f, 0x74, 0x69, 0x6c, 0x65, 0x5f, 0x63, 0x6f, 0x75, 0x6e, 0x74, 0x20, 0x3e, 0x3d, 0x20
        /*0010*/ 	.byte	0x31, 0x00
	.type		$str$23,@object
	.size		$str$23,(__unnamed_1 - $str$23)
$str$23:
        /*0012*/ 	.byte	0x2f, 0x74, 0x6d, 0x70, 0x2f, 0x63, 0x75, 0x74, 0x6c, 0x61, 0x73, 0x73, 0x5f, 0x73, 0x77, 0x65
        /*0022*/ 	.byte	0x65, 0x70, 0x5f, 0x73, 0x72, 0x63, 0x2f, 0x69, 0x6e, 0x63, 0x6c, 0x75, 0x64, 0x65, 0x2f, 0x63
        /*0032*/ 	.byte	0x75, 0x74, 0x6c, 0x61, 0x73, 0x73, 0x2f, 0x67, 0x65, 0x6d, 0x6d, 0x2f, 0x63, 0x6f, 0x6c, 0x6c
        /*0042*/ 	.byte	0x65, 0x63, 0x74, 0x69, 0x76, 0x65, 0x2f, 0x73, 0x6d, 0x39, 0x30, 0x5f, 0x6d, 0x6d, 0x61, 0x5f
        /*0052*/ 	.byte	0x74, 0x6d, 0x61, 0x5f, 0x67, 0x6d, 0x6d, 0x61, 0x5f, 0x73, 0x73, 0x5f, 0x77, 0x61, 0x72, 0x70
        /*0062*/ 	.byte	0x73, 0x70, 0x65, 0x63, 0x69, 0x61, 0x6c, 0x69, 0x7a, 0x65, 0x64, 0x2e, 0x68, 0x70, 0x70, 0x00
	.type		__unnamed_1,@object
	.size		__unnamed_1,(.L_0 - __unnamed_1)
__unnamed_1:
        /*0072*/ 	.byte	0x76, 0x6f, 0x69, 0x64, 0x20, 0x63, 0x75, 0x74, 0x6c, 0x61, 0x73, 0x73, 0x3a, 0x3a, 0x67, 0x65
        /* <DEDUP_REMOVED lines=176> */
        /*0b82*/ 	.byte	0x74, 0x79, 0x5d, 0x00
.L_0:


//--------------------- .nv.shared._ZN7cutlass13device_kernelINS_4gemm6kernel13GemmUniversalIN4cute5tupleIJiiiiEEENS1_10collective13CollectiveMmaINS1_34MainloopSm90TmaGmmaWarpSpecializedILi5ENS5_IJNS4_1CILi4EEENSA_ILi2EEENSA_ILi1EEEEEENS1_32KernelTmaWarpSpecializedPingpongEEENS5_IJNSA_ILi64EEENSA_ILi256EEENSA_ILi32EEEEEEfNS5_IJlSD_lEEEfSL_NS4_8TiledMMAINS4_8MMA_AtomIJNS4_4SM904GMMA30MMA_64x256x8_F32TF32TF32_SS_TNILNSP_7ScaleInE1ELSR_1EEEEEENS4_6LayoutINS5_IJSD_SD_SD_EEENS5_IJNSA_ILi0EEESW_SW_EEEEENS5_IJNS4_10UnderscoreESZ_SZ_EEEEENS4_23SM90_TMA_LOAD_MULTICASTENS4_14ComposedLayoutINS4_7SwizzleILi3ELi4ELi3EEENS4_18smem_ptr_flag_bitsILi32EEENSU_INS5_IJNSA_ILi8EEESJ_EEENS5_IJSJ_SD_EEEEEEEvNS4_8identityES12_S1C_vS1D_EENS_8epilogue10collective6detail29Sm90TmaWarpSpecializedAdapterINS1G_15DefaultEpilogueIfSL_SL_NS1F_6thread17LinearCombinationIfLi1EffLNS1K_9ScaleType4KindE0ELNS_15FloatRoundStyleE2EfEENS1_15EpilogueDefaultEEEEEvvEEEEvNT_6ParamsE --------------------------
	.section	.nv.shared._ZN7cutlass13device_kernelINS_4gemm6kernel13GemmUniversalIN4cute5tupleIJiiiiEEENS1_10collective13CollectiveMmaINS1_34MainloopSm90TmaGmmaWarpSpecializedILi5ENS5_IJNS4_1CILi4EEENSA_ILi2EEENSA_ILi1EEEEEENS1_32KernelTmaWarpSpecializedPingpongEEENS5_IJNSA_ILi64EEENSA_ILi256EEENSA_ILi32EEEEEEfNS5_IJlSD_lEEEfSL_NS4_8TiledMMAINS4_8MMA_AtomIJNS4_4SM904GMMA30MMA_64x256x8_F32TF32TF32_SS_TNILNSP_7ScaleInE1ELSR_1EEEEEENS4_6LayoutINS5_IJSD_SD_SD_EEENS5_IJNSA_ILi0EEESW_SW_EEEEENS5_IJNS4_10UnderscoreESZ_SZ_EEEEENS4_23SM90_TMA_LOAD_MULTICASTENS4_14ComposedLayoutINS4_7SwizzleILi3ELi4ELi3EEENS4_18smem_ptr_flag_bitsILi32EEENSU_INS5_IJNSA_ILi8EEESJ_EEENS5_IJSJ_SD_EEEEEEEvNS4_8identityES12_S1C_vS1D_EENS_8epilogue10collective6detail29Sm90TmaWarpSpecializedAdapterINS1G_15DefaultEpilogueIfSL_SL_NS1F_6thread17LinearCombinationIfLi1EffLNS1K_9ScaleType4KindE0ELNS_15FloatRoundStyleE2EfEENS1_15EpilogueDefaultEEEEEvvEEEEvNT_6ParamsE,"aw",@nobits
	.sectionflags	@""
	.align	16
	.zero		1024


//--------------------- .nv.shared.reserved.0     --------------------------
	.section	.nv.shared.reserved.0,"aw",@nobits
	.weak		__nv_reservedSMEM_offset_0_alias
	.size		__nv_reservedSMEM_offset_0_alias, 0, 0
	.other		__nv_reservedSMEM_offset_0_alias,@"STO_CUDA_RESERVED_SHARED STV_DEFAULT"
__nv_reservedSMEM_offset_0_alias:
	.zero		0


//--------------------- .nv.global                --------------------------
	.section	.nv.global,"aw",@nobits
.nv.global:
	.type		_ZN40_INTERNAL_be73b995_4_k_cu_4e28a72a_255924cute1_E,@object
	.size		_ZN40_INTERNAL_be73b995_4_k_cu_4e28a72a_255924cute1_E,(_ZN40_INTERNAL_be73b995_4_k_cu_4e28a72a_255924cuda3std3__45__cpo6cbeginE - _ZN40_INTERNAL_be73b995_4_k_cu_4e28a72a_255924cute1_E)
_ZN40_INTERNAL_be73b995_4_k_cu_4e28a72a_255924cute1_E:
	.zero		1
	.type		_ZN40_INTERNAL_be73b995_4_k_cu_4e28a72a_255924cuda3std3__45__cpo6cbeginE,@object
	.size		_ZN40_INTERNAL_be73b995_4_k_cu_4e28a72a_255924cuda3std3__45__cpo6cbeginE,(_ZN40_INTERNAL_be73b995_4_k_cu_4e28a72a_255924cuda3std3__48in_placeE - _ZN40_INTERNAL_be73b995_4_k_cu_4e28a72a_255924cuda3std3__45__cpo6cbeginE)
_ZN40_INTERNAL_be73b995_4_k_cu_4e28a72a_255924cuda3std3__45__cpo6cbeginE:
	.zero		1
	.type		_ZN40_INTERNAL_be73b995_4_k_cu_4e28a72a_255924cuda3std3__48in_placeE,@object
	.size		_ZN40_INTERNAL_be73b995_4_k_cu_4e28a72a_255924cuda3std3__48in_placeE,(_ZN40_INTERNAL_be73b995_4_k_cu_4e28a72a_255924cuda3std6ranges3__45__cpo9iter_moveE - _ZN40_INTERNAL_be73b995_4_k_cu_4e28a72a_255924cuda3std3__48in_placeE)
_ZN40_INTERNAL_be73b995_4_k_cu_4e28a72a_255924cuda3std3__48in_placeE:
	.zero		1
	.type		_ZN40_INTERNAL_be73b995_4_k_cu_4e28a72a_255924cuda3std6ranges3__45__cpo9iter_moveE,@object
	.size		_ZN40_INTERNAL_be73b995_4_k_cu_4e28a72a_255924cuda3std6ranges3__45__cpo9iter_moveE,(_ZN40_INTERNAL_be73b995_4_k_cu_4e28a72a_255924cuda3std3__45__cpo5beginE - _ZN40_INTERNAL_be73b995_4_k_cu_4e28a72a_255924cuda3std6ranges3__45__cpo9iter_moveE)
_ZN40_INTERNAL_be73b995_4_k_cu_4e28a72a_255924cuda3std6ranges3__45__cpo9iter_moveE:
	.zero		1
	.type		_ZN40_INTERNAL_be73b995_4_k_cu_4e28a72a_255924cuda3std3__45__cpo5beginE,@object
	.size		_ZN40_INTERNAL_be73b995_4_k_cu_4e28a72a_255924cuda3std3__45__cpo5beginE,(_ZN40_INTERNAL_be73b995_4_k_cu_4e28a72a_255924cuda3std3__442_GLOBAL__N__be73b995_4_k_cu_4e28a72a_255926ignoreE - _ZN40_INTERNAL_be73b995_4_k_cu_4e28a72a_255924cuda3std3__45__cpo5beginE)
_ZN40_INTERNAL_be73b995_4_k_cu_4e28a72a_255924cuda3std3__45__cpo5beginE:
	.zero		1
	.type		_ZN40_INTERNAL_be73b995_4_k_cu_4e28a72a_255924cuda3std3__442_GLOBAL__N__be73b995_4_k_cu_4e28a72a_255926ignoreE,@object
	.size		_ZN40_INTERNAL_be73b995_4_k_cu_4e28a72a_255924cuda3std3__442_GLOBAL__N__be73b995_4_k_cu_4e28a72a_255926ignoreE,(_ZN40_INTERNAL_be73b995_4_k_cu_4e28a72a_255924cute7productE - _ZN40_INTERNAL_be73b995_4_k_cu_4e28a72a_255924cuda3std3__442_GLOBAL__N__be73b995_4_k_cu_4e28a72a_255926ignoreE)
_ZN40_INTERNAL_be73b995_4_k_cu_4e28a72a_255924cuda3std3__442_GLOBAL__N__be73b995_4_k_cu_4e28a72a_255926ignoreE:
	.zero		1
	.type		_ZN40_INTERNAL_be73b995_4_k_cu_4e28a72a_255924cute7productE,@object
	.size		_ZN40_INTERNAL_be73b995_4_k_cu_4e28a72a_255924cute7productE,(_ZN40_INTERNAL_be73b995_4_k_cu_4e28a72a_255924cuda3std3__45__cpo3endE - _ZN40_INTERNAL_be73b995_4_k_cu_4e28a72a_255924cute7productE)
_ZN40_INTERNAL_be73b995_4_k_cu_4e28a72a_255924cute7productE:
	.zero		1
	.type		_ZN40_INTERNAL_be73b995_4_k_cu_4e28a72a_255924cuda3std3__45__cpo3endE,@object
	.size		_ZN40_INTERNAL_be73b995_4_k_cu_4e28a72a_255924cuda3std3__45__cpo3endE,(_ZN40_INTERNAL_be73b995_4_k_cu_4e28a72a_255924cuda3std3__419piecewise_constructE - _ZN40_INTERNAL_be73b995_4_k_cu_4e28a72a_255924cuda3std3__45__cpo3endE)
_ZN40_INTERNAL_be73b995_4_k_cu_4e28a72a_255924cuda3std3__45__cpo3endE:
	.zero		1
	.type		_ZN40_INTERNAL_be73b995_4_k_cu_4e28a72a_255924cuda3std3__419piecewise_constructE,@object
	.size		_ZN40_INTERNAL_be73b995_4_k_cu_4e28a72a_255924cuda3std3__419piecewise_constructE,(_ZN40_INTERNAL_be73b995_4_k_cu_4e28a72a_255924cuda3std3__45__cpo4cendE - _ZN40_INTERNAL_be73b995_4_k_cu_4e28a72a_255924cuda3std3__419piecewise_constructE)
_ZN40_INTERNAL_be73b995_4_k_cu_4e28a72a_255924cuda3std3__419piecewise_constructE:
	.zero		1
	.type		_ZN40_INTERNAL_be73b995_4_k_cu_4e28a72a_255924cuda3std3__45__cpo4cendE,@object
	.size		_ZN40_INTERNAL_be73b995_4_k_cu_4e28a72a_255924cuda3std3__45__cpo4cendE,(_ZN40_INTERNAL_be73b995_4_k_cu_4e28a72a_255924cuda3std6ranges3__45__cpo4swapE - _ZN40_INTERNAL_be73b995_4_k_cu_4e28a72a_255924cuda3std3__45__cpo4cendE)
_ZN40_INTERNAL_be73b995_4_k_cu_4e28a72a_255924cuda3std3__45__cpo4cendE:
	.zero		1
	.type		_ZN40_INTERNAL_be73b995_4_k_cu_4e28a72a_255924cuda3std6ranges3__45__cpo4swapE,@object
	.size		_ZN40_INTERNAL_be73b995_4_k_cu_4e28a72a_255924cuda3std6ranges3__45__cpo4swapE,(.L_8 - _ZN40_INTERNAL_be73b995_4_k_cu_4e28a72a_255924cuda3std6ranges3__45__cpo4swapE)
_ZN40_INTERNAL_be73b995_4_k_cu_4e28a72a_255924cuda3std6ranges3__45__cpo4swapE:
	.zero		1
.L_8:


//--------------------- .nv.constant0._ZN7cutlass13device_kernelINS_4gemm6kernel13GemmUniversalIN4cute5tupleIJiiiiEEENS1_10collective13CollectiveMmaINS1_34MainloopSm90TmaGmmaWarpSpecializedILi5ENS5_IJNS4_1CILi4EEENSA_ILi2EEENSA_ILi1EEEEEENS1_32KernelTmaWarpSpecializedPingpongEEENS5_IJNSA_ILi64EEENSA_ILi256EEENSA_ILi32EEEEEEfNS5_IJlSD_lEEEfSL_NS4_8TiledMMAINS4_8MMA_AtomIJNS4_4SM904GMMA30MMA_64x256x8_F32TF32TF32_SS_TNILNSP_7ScaleInE1ELSR_1EEEEEENS4_6LayoutINS5_IJSD_SD_SD_EEENS5_IJNSA_ILi0EEESW_SW_EEEEENS5_IJNS4_10UnderscoreESZ_SZ_EEEEENS4_23SM90_TMA_LOAD_MULTICASTENS4_14ComposedLayoutINS4_7SwizzleILi3ELi4ELi3EEENS4_18smem_ptr_flag_bitsILi32EEENSU_INS5_IJNSA_ILi8EEESJ_EEENS5_IJSJ_SD_EEEEEEEvNS4_8identityES12_S1C_vS1D_EENS_8epilogue10collective6detail29Sm90TmaWarpSpecializedAdapterINS1G_15DefaultEpilogueIfSL_SL_NS1F_6thread17LinearCombinationIfLi1EffLNS1K_9ScaleType4KindE0ELNS_15FloatRoundStyleE2EfEENS1_15EpilogueDefaultEEEEEvvEEEEvNT_6ParamsE --------------------------
	.section	.nv.constant0._ZN7cutlass13device_kernelINS_4gemm6kernel13GemmUniversalIN4cute5tupleIJiiiiEEENS1_10collective13CollectiveMmaINS1_34MainloopSm90TmaGmmaWarpSpecializedILi5ENS5_IJNS4_1CILi4EEENSA_ILi2EEENSA_ILi1EEEEEENS1_32KernelTmaWarpSpecializedPingpongEEENS5_IJNSA_ILi64EEENSA_ILi256EEENSA_ILi32EEEEEEfNS5_IJlSD_lEEEfSL_NS4_8TiledMMAINS4_8MMA_AtomIJNS4_4SM904GMMA30MMA_64x256x8_F32TF32TF32_SS_TNILNSP_7ScaleInE1ELSR_1EEEEEENS4_6LayoutINS5_IJSD_SD_SD_EEENS5_IJNSA_ILi0EEESW_SW_EEEEENS5_IJNS4_10UnderscoreESZ_SZ_EEEEENS4_23SM90_TMA_LOAD_MULTICASTENS4_14ComposedLayoutINS4_7SwizzleILi3ELi4ELi3EEENS4_18smem_ptr_flag_bitsILi32EEENSU_INS5_IJNSA_ILi8EEESJ_EEENS5_IJSJ_SD_EEEEEEEvNS4_8identityES12_S1C_vS1D_EENS_8epilogue10collective6detail29Sm90TmaWarpSpecializedAdapterINS1G_15DefaultEpilogueIfSL_SL_NS1F_6thread17LinearCombinationIfLi1EffLNS1K_9ScaleType4KindE0ELNS_15FloatRoundStyleE2EfEENS1_15EpilogueDefaultEEEEEvvEEEEvNT_6ParamsE,"a",@progbits
	.sectionflags	@""
	.align	4
.nv.constant0._ZN7cutlass13device_kernelINS_4gemm6kernel13GemmUniversalIN4cute5tupleIJiiiiEEENS1_10collective13CollectiveMmaINS1_34MainloopSm90TmaGmmaWarpSpecializedILi5ENS5_IJNS4_1CILi4EEENSA_ILi2EEENSA_ILi1EEEEEENS1_32KernelTmaWarpSpecializedPingpongEEENS5_IJNSA_ILi64EEENSA_ILi256EEENSA_ILi32EEEEEEfNS5_IJlSD_lEEEfSL_NS4_8TiledMMAINS4_8MMA_AtomIJNS4_4SM904GMMA30MMA_64x256x8_F32TF32TF32_SS_TNILNSP_7ScaleInE1ELSR_1EEEEEENS4_6LayoutINS5_IJSD_SD_SD_EEENS5_IJNSA_ILi0EEESW_SW_EEEEENS5_IJNS4_10UnderscoreESZ_SZ_EEEEENS4_23SM90_TMA_LOAD_MULTICASTENS4_14ComposedLayoutINS4_7SwizzleILi3ELi4ELi3EEENS4_18smem_ptr_flag_bitsILi32EEENSU_INS5_IJNSA_ILi8EEESJ_EEENS5_IJSJ_SD_EEEEEEEvNS4_8identityES12_S1C_vS1D_EENS_8epilogue10collective6detail29Sm90TmaWarpSpecializedAdapterINS1G_15DefaultEpilogueIfSL_SL_NS1F_6thread17LinearCombinationIfLi1EffLNS1K_9ScaleType4KindE0ELNS_15FloatRoundStyleE2EfEENS1_15EpilogueDefaultEEEEEvvEEEEvNT_6ParamsE:
	.zero		1664


//--------------------- SYMBOLS --------------------------

	.type		.nv.reservedSmem.offset0,@object
	.size		.nv.reservedSmem.offset0,0x4
	.type		__assertfail,@function
